//
// Generated by NVIDIA NVVM Compiler
//
// Compiler Build ID: CL-36424714
// Cuda compilation tools, release 13.0, V13.0.88
// Based on NVVM 20.0.0
//

.version 9.0
.target sm_100
.address_size 64

	// .globl	_Z16compute_b_matrixPfS_S_ffffii

.visible .entry _Z16compute_b_matrixPfS_S_ffffii(
	.param .u64 .ptr .align 1 _Z16compute_b_matrixPfS_S_ffffii_param_0,
	.param .u64 .ptr .align 1 _Z16compute_b_matrixPfS_S_ffffii_param_1,
	.param .u64 .ptr .align 1 _Z16compute_b_matrixPfS_S_ffffii_param_2,
	.param .f32 _Z16compute_b_matrixPfS_S_ffffii_param_3,
	.param .f32 _Z16compute_b_matrixPfS_S_ffffii_param_4,
	.param .f32 _Z16compute_b_matrixPfS_S_ffffii_param_5,
	.param .f32 _Z16compute_b_matrixPfS_S_ffffii_param_6,
	.param .u32 _Z16compute_b_matrixPfS_S_ffffii_param_7,
	.param .u32 _Z16compute_b_matrixPfS_S_ffffii_param_8
)
{
	.reg .pred 	%p<26>;
	.reg .b32 	%r<46>;
	.reg .b32 	%f<158>;
	.reg .b64 	%rd<24>;

	ld.param.u64 	%rd4, [_Z16compute_b_matrixPfS_S_ffffii_param_0];
	ld.param.u64 	%rd5, [_Z16compute_b_matrixPfS_S_ffffii_param_1];
	ld.param.u64 	%rd6, [_Z16compute_b_matrixPfS_S_ffffii_param_2];
	ld.param.f32 	%f17, [_Z16compute_b_matrixPfS_S_ffffii_param_3];
	ld.param.f32 	%f18, [_Z16compute_b_matrixPfS_S_ffffii_param_4];
	ld.param.f32 	%f19, [_Z16compute_b_matrixPfS_S_ffffii_param_5];
	ld.param.f32 	%f20, [_Z16compute_b_matrixPfS_S_ffffii_param_6];
	ld.param.u32 	%r6, [_Z16compute_b_matrixPfS_S_ffffii_param_7];
	ld.param.u32 	%r7, [_Z16compute_b_matrixPfS_S_ffffii_param_8];
	mov.u32 	%r9, %ctaid.x;
	mov.u32 	%r10, %ntid.x;
	mov.u32 	%r11, %tid.x;
	mad.lo.s32 	%r12, %r9, %r10, %r11;
	mov.u32 	%r13, %ctaid.y;
	mov.u32 	%r14, %ntid.y;
	mov.u32 	%r15, %tid.y;
	mad.lo.s32 	%r16, %r13, %r14, %r15;
	setp.lt.s32 	%p1, %r12, 1;
	add.s32 	%r17, %r6, -1;
	setp.ge.s32 	%p2, %r12, %r17;
	or.pred  	%p3, %p1, %p2;
	setp.eq.s32 	%p4, %r16, 0;
	or.pred  	%p5, %p4, %p3;
	add.s32 	%r18, %r7, -1;
	setp.ge.s32 	%p6, %r16, %r18;
	or.pred  	%p7, %p5, %p6;
	@%p7 bra 	$L__BB0_12;
	cvta.to.global.u64 	%rd1, %rd5;
	cvta.to.global.u64 	%rd2, %rd6;
	rcp.rn.f32 	%f1, %f19;
	mul.lo.s32 	%r19, %r6, %r16;
	cvt.s64.s32 	%rd7, %r19;
	cvt.u64.u32 	%rd8, %r12;
	add.s64 	%rd3, %rd8, %rd7;
	shl.b64 	%rd9, %rd3, 2;
	add.s64 	%rd10, %rd1, %rd9;
	ld.global.f32 	%f22, [%rd10+4];
	ld.global.f32 	%f23, [%rd10+-4];
	sub.f32 	%f24, %f22, %f23;
	add.f32 	%f2, %f17, %f17;
	div.rn.f32 	%f3, %f24, %f2;
	add.s32 	%r20, %r19, %r6;
	add.s32 	%r3, %r20, %r12;
	mul.wide.s32 	%rd11, %r3, 4;
	add.s64 	%rd12, %rd2, %rd11;
	ld.global.f32 	%f25, [%rd12];
	shl.b32 	%r21, %r6, 1;
	sub.s32 	%r22, %r20, %r21;
	add.s32 	%r4, %r22, %r12;
	mul.wide.s32 	%rd13, %r4, 4;
	add.s64 	%rd14, %rd2, %rd13;
	ld.global.f32 	%f26, [%rd14];
	sub.f32 	%f27, %f25, %f26;
	add.f32 	%f4, %f18, %f18;
	div.rn.f32 	%f5, %f27, %f4;
	abs.f32 	%f6, %f3;
	setp.eq.f32 	%p8, %f3, 0f3F800000;
	mov.f32 	%f156, 0f3F800000;
	@%p8 bra 	$L__BB0_6;
	setp.num.f32 	%p9, %f6, %f6;
	@%p9 bra 	$L__BB0_4;
	mov.f32 	%f83, 0f40000000;
	add.rn.f32 	%f156, %f3, %f83;
	bra.uni 	$L__BB0_6;
$L__BB0_4:
	setp.lt.f32 	%p10, %f6, 0f00800000;
	mul.f32 	%f28, %f6, 0f4B800000;
	selp.f32 	%f29, %f28, %f6, %p10;
	mov.b32 	%r23, %f29;
	add.s32 	%r24, %r23, -1060439283;
	and.b32  	%r25, %r24, -8388608;
	sub.s32 	%r26, %r23, %r25;
	mov.b32 	%f30, %r26;
	cvt.rn.f32.s32 	%f31, %r25;
	selp.f32 	%f32, 0fC1C00000, 0f00000000, %p10;
	fma.rn.f32 	%f33, %f31, 0f34000000, %f32;
	add.f32 	%f34, %f30, 0fBF800000;
	add.f32 	%f35, %f30, 0f3F800000;
	rcp.approx.ftz.f32 	%f36, %f35;
	add.f32 	%f37, %f34, %f34;
	mul.f32 	%f38, %f37, %f36;
	mul.f32 	%f39, %f38, %f38;
	neg.f32 	%f40, %f38;
	sub.f32 	%f41, %f34, %f38;
	add.f32 	%f42, %f41, %f41;
	fma.rn.f32 	%f43, %f40, %f34, %f42;
	mul.rn.f32 	%f44, %f36, %f43;
	fma.rn.f32 	%f45, %f39, 0f3A2C32E4, 0f3B52E7DB;
	fma.rn.f32 	%f46, %f45, %f39, 0f3C93BB73;
	fma.rn.f32 	%f47, %f46, %f39, 0f3DF6384F;
	mul.rn.f32 	%f48, %f47, %f39;
	fma.rn.f32 	%f49, %f38, 0f3FB8AA3B, %f33;
	mul.f32 	%f50, %f48, 0f40400000;
	sub.f32 	%f51, %f33, %f49;
	fma.rn.f32 	%f52, %f38, 0f3FB8AA3B, %f51;
	fma.rn.f32 	%f53, %f44, 0f3FB8AA3B, %f52;
	fma.rn.f32 	%f54, %f38, 0f32A55E34, %f53;
	fma.rn.f32 	%f55, %f50, %f44, %f54;
	fma.rn.f32 	%f56, %f48, %f38, %f55;
	add.rn.f32 	%f57, %f49, %f56;
	mov.f32 	%f58, 0f40000000;
	mul.rn.f32 	%f59, %f57, %f58;
	cvt.rni.f32.f32 	%f60, %f59;
	sub.f32 	%f61, %f59, %f60;
	neg.f32 	%f62, %f59;
	fma.rn.f32 	%f63, %f57, 0f40000000, %f62;
	neg.f32 	%f64, %f49;
	add.rn.f32 	%f65, %f57, %f64;
	neg.f32 	%f66, %f65;
	add.rn.f32 	%f67, %f56, %f66;
	fma.rn.f32 	%f68, %f67, 0f40000000, %f63;
	add.f32 	%f69, %f61, %f68;
	setp.gt.f32 	%p11, %f60, 0f00000000;
	selp.b32 	%r27, 0, -2097152000, %p11;
	setp.neu.f32 	%p12, %f3, 0f00000000;
	setp.neu.f32 	%p13, %f6, 0f7F800000;
	setp.lt.f32 	%p14, %f59, 0f00000000;
	selp.f32 	%f70, 0f00000000, 0f7F800000, %p14;
	abs.f32 	%f71, %f59;
	setp.gt.f32 	%p15, %f71, 0f43180000;
	cvt.rzi.s32.f32 	%r28, %f60;
	shl.b32 	%r29, %r28, 23;
	sub.s32 	%r30, %r29, %r27;
	mov.b32 	%f72, %r30;
	add.s32 	%r31, %r27, 2130706432;
	mov.b32 	%f73, %r31;
	fma.rn.f32 	%f74, %f69, 0f391FCB8E, 0f3AAF85ED;
	fma.rn.f32 	%f75, %f74, %f69, 0f3C1D9856;
	fma.rn.f32 	%f76, %f75, %f69, 0f3D6357BB;
	fma.rn.f32 	%f77, %f76, %f69, 0f3E75FDEC;
	fma.rn.f32 	%f78, %f77, %f69, 0f3F317218;
	fma.rn.f32 	%f79, %f78, %f69, 0f3F800000;
	mul.f32 	%f80, %f79, %f73;
	mul.f32 	%f81, %f80, %f72;
	selp.f32 	%f156, %f70, %f81, %p15;
	and.pred  	%p16, %p12, %p13;
	@%p16 bra 	$L__BB0_6;
	add.f32 	%f82, %f3, %f3;
	mov.b32 	%r32, %f82;
	and.b32  	%r33, %r32, 2147483647;
	mov.b32 	%f156, %r33;
$L__BB0_6:
	add.f32 	%f85, %f3, %f5;
	mul.f32 	%f86, %f1, %f85;
	sub.f32 	%f87, %f86, %f156;
	add.s64 	%rd16, %rd1, %rd11;
	ld.global.f32 	%f88, [%rd16];
	add.s64 	%rd18, %rd1, %rd13;
	ld.global.f32 	%f89, [%rd18];
	sub.f32 	%f90, %f88, %f89;
	div.rn.f32 	%f91, %f90, %f4;
	add.s64 	%rd20, %rd2, %rd9;
	ld.global.f32 	%f92, [%rd20+4];
	ld.global.f32 	%f93, [%rd20+-4];
	sub.f32 	%f94, %f92, %f93;
	mul.f32 	%f95, %f91, %f94;
	div.rn.f32 	%f96, %f95, %f2;
	add.f32 	%f97, %f96, %f96;
	sub.f32 	%f11, %f87, %f97;
	abs.f32 	%f12, %f5;
	setp.eq.f32 	%p17, %f5, 0f3F800000;
	mov.f32 	%f157, 0f3F800000;
	@%p17 bra 	$L__BB0_11;
	setp.num.f32 	%p18, %f12, %f12;
	@%p18 bra 	$L__BB0_9;
	mov.f32 	%f153, 0f40000000;
	add.rn.f32 	%f157, %f5, %f153;
	bra.uni 	$L__BB0_11;
$L__BB0_9:
	setp.lt.f32 	%p19, %f12, 0f00800000;
	mul.f32 	%f98, %f12, 0f4B800000;
	selp.f32 	%f99, %f98, %f12, %p19;
	mov.b32 	%r34, %f99;
	add.s32 	%r35, %r34, -1060439283;
	and.b32  	%r36, %r35, -8388608;
	sub.s32 	%r37, %r34, %r36;
	mov.b32 	%f100, %r37;
	cvt.rn.f32.s32 	%f101, %r36;
	selp.f32 	%f102, 0fC1C00000, 0f00000000, %p19;
	fma.rn.f32 	%f103, %f101, 0f34000000, %f102;
	add.f32 	%f104, %f100, 0fBF800000;
	add.f32 	%f105, %f100, 0f3F800000;
	rcp.approx.ftz.f32 	%f106, %f105;
	add.f32 	%f107, %f104, %f104;
	mul.f32 	%f108, %f107, %f106;
	mul.f32 	%f109, %f108, %f108;
	neg.f32 	%f110, %f108;
	sub.f32 	%f111, %f104, %f108;
	add.f32 	%f112, %f111, %f111;
	fma.rn.f32 	%f113, %f110, %f104, %f112;
	mul.rn.f32 	%f114, %f106, %f113;
	fma.rn.f32 	%f115, %f109, 0f3A2C32E4, 0f3B52E7DB;
	fma.rn.f32 	%f116, %f115, %f109, 0f3C93BB73;
	fma.rn.f32 	%f117, %f116, %f109, 0f3DF6384F;
	mul.rn.f32 	%f118, %f117, %f109;
	fma.rn.f32 	%f119, %f108, 0f3FB8AA3B, %f103;
	mul.f32 	%f120, %f118, 0f40400000;
	sub.f32 	%f121, %f103, %f119;
	fma.rn.f32 	%f122, %f108, 0f3FB8AA3B, %f121;
	fma.rn.f32 	%f123, %f114, 0f3FB8AA3B, %f122;
	fma.rn.f32 	%f124, %f108, 0f32A55E34, %f123;
	fma.rn.f32 	%f125, %f120, %f114, %f124;
	fma.rn.f32 	%f126, %f118, %f108, %f125;
	add.rn.f32 	%f127, %f119, %f126;
	mov.f32 	%f128, 0f40000000;
	mul.rn.f32 	%f129, %f127, %f128;
	cvt.rni.f32.f32 	%f130, %f129;
	sub.f32 	%f131, %f129, %f130;
	neg.f32 	%f132, %f129;
	fma.rn.f32 	%f133, %f127, 0f40000000, %f132;
	neg.f32 	%f134, %f119;
	add.rn.f32 	%f135, %f127, %f134;
	neg.f32 	%f136, %f135;
	add.rn.f32 	%f137, %f126, %f136;
	fma.rn.f32 	%f138, %f137, 0f40000000, %f133;
	add.f32 	%f139, %f131, %f138;
	setp.gt.f32 	%p20, %f130, 0f00000000;
	selp.b32 	%r38, 0, -2097152000, %p20;
	setp.neu.f32 	%p21, %f5, 0f00000000;
	setp.neu.f32 	%p22, %f12, 0f7F800000;
	setp.lt.f32 	%p23, %f129, 0f00000000;
	selp.f32 	%f140, 0f00000000, 0f7F800000, %p23;
	abs.f32 	%f141, %f129;
	setp.gt.f32 	%p24, %f141, 0f43180000;
	cvt.rzi.s32.f32 	%r39, %f130;
	shl.b32 	%r40, %r39, 23;
	sub.s32 	%r41, %r40, %r38;
	mov.b32 	%f142, %r41;
	add.s32 	%r42, %r38, 2130706432;
	mov.b32 	%f143, %r42;
	fma.rn.f32 	%f144, %f139, 0f391FCB8E, 0f3AAF85ED;
	fma.rn.f32 	%f145, %f144, %f139, 0f3C1D9856;
	fma.rn.f32 	%f146, %f145, %f139, 0f3D6357BB;
	fma.rn.f32 	%f147, %f146, %f139, 0f3E75FDEC;
	fma.rn.f32 	%f148, %f147, %f139, 0f3F317218;
	fma.rn.f32 	%f149, %f148, %f139, 0f3F800000;
	mul.f32 	%f150, %f149, %f143;
	mul.f32 	%f151, %f150, %f142;
	selp.f32 	%f157, %f140, %f151, %p24;
	and.pred  	%p25, %p21, %p22;
	@%p25 bra 	$L__BB0_11;
	add.f32 	%f152, %f5, %f5;
	mov.b32 	%r43, %f152;
	and.b32  	%r44, %r43, 2147483647;
	mov.b32 	%f157, %r44;
$L__BB0_11:
	sub.f32 	%f154, %f11, %f157;
	mul.f32 	%f155, %f20, %f154;
	add.s32 	%r45, %r4, %r6;
	cvta.to.global.u64 	%rd21, %rd4;
	mul.wide.s32 	%rd22, %r45, 4;
	add.s64 	%rd23, %rd21, %rd22;
	st.global.f32 	[%rd23], %f155;
$L__BB0_12:
	ret;

}
	// .globl	_Z16compute_p_matrixPfS_S_ffii
.visible .entry _Z16compute_p_matrixPfS_S_ffii(
	.param .u64 .ptr .align 1 _Z16compute_p_matrixPfS_S_ffii_param_0,
	.param .u64 .ptr .align 1 _Z16compute_p_matrixPfS_S_ffii_param_1,
	.param .u64 .ptr .align 1 _Z16compute_p_matrixPfS_S_ffii_param_2,
	.param .f32 _Z16compute_p_matrixPfS_S_ffii_param_3,
	.param .f32 _Z16compute_p_matrixPfS_S_ffii_param_4,
	.param .u32 _Z16compute_p_matrixPfS_S_ffii_param_5,
	.param .u32 _Z16compute_p_matrixPfS_S_ffii_param_6
)
{
	.reg .pred 	%p<8>;
	.reg .b32 	%r<24>;
	.reg .b32 	%f<22>;
	.reg .b64 	%rd<19>;

	ld.param.u64 	%rd1, [_Z16compute_p_matrixPfS_S_ffii_param_0];
	ld.param.u64 	%rd2, [_Z16compute_p_matrixPfS_S_ffii_param_1];
	ld.param.u64 	%rd3, [_Z16compute_p_matrixPfS_S_ffii_param_2];
	ld.param.f32 	%f1, [_Z16compute_p_matrixPfS_S_ffii_param_3];
	ld.param.f32 	%f2, [_Z16compute_p_matrixPfS_S_ffii_param_4];
	ld.param.u32 	%r4, [_Z16compute_p_matrixPfS_S_ffii_param_5];
	ld.param.u32 	%r5, [_Z16compute_p_matrixPfS_S_ffii_param_6];
	mov.u32 	%r7, %ctaid.x;
	mov.u32 	%r8, %ntid.x;
	mov.u32 	%r9, %tid.x;
	mad.lo.s32 	%r10, %r7, %r8, %r9;
	mov.u32 	%r11, %ctaid.y;
	mov.u32 	%r12, %ntid.y;
	mov.u32 	%r13, %tid.y;
	mad.lo.s32 	%r14, %r11, %r12, %r13;
	setp.lt.s32 	%p1, %r10, 1;
	add.s32 	%r15, %r4, -1;
	setp.ge.s32 	%p2, %r10, %r15;
	or.pred  	%p3, %p1, %p2;
	setp.eq.s32 	%p4, %r14, 0;
	or.pred  	%p5, %p4, %p3;
	add.s32 	%r16, %r5, -1;
	setp.ge.s32 	%p6, %r14, %r16;
	or.pred  	%p7, %p5, %p6;
	@%p7 bra 	$L__BB1_2;
	cvta.to.global.u64 	%rd4, %rd2;
	cvta.to.global.u64 	%rd5, %rd3;
	cvta.to.global.u64 	%rd6, %rd1;
	mul.f32 	%f3, %f2, %f2;
	mul.lo.s32 	%r17, %r4, %r14;
	cvt.s64.s32 	%rd7, %r17;
	cvt.u64.u32 	%rd8, %r10;
	add.s64 	%rd9, %rd8, %rd7;
	shl.b64 	%rd10, %rd9, 2;
	add.s64 	%rd11, %rd4, %rd10;
	ld.global.f32 	%f4, [%rd11+4];
	ld.global.f32 	%f5, [%rd11+-4];
	add.f32 	%f6, %f4, %f5;
	mul.f32 	%f7, %f1, %f1;
	add.s32 	%r18, %r17, %r4;
	add.s32 	%r19, %r18, %r10;
	mul.wide.s32 	%rd12, %r19, 4;
	add.s64 	%rd13, %rd4, %rd12;
	ld.global.f32 	%f8, [%rd13];
	shl.b32 	%r20, %r4, 1;
	sub.s32 	%r21, %r18, %r20;
	add.s32 	%r22, %r21, %r10;
	mul.wide.s32 	%rd14, %r22, 4;
	add.s64 	%rd15, %rd4, %rd14;
	ld.global.f32 	%f9, [%rd15];
	add.f32 	%f10, %f8, %f9;
	fma.rn.f32 	%f11, %f7, %f10, %f6;
	add.s32 	%r23, %r22, %r4;
	mul.wide.s32 	%rd16, %r23, 4;
	add.s64 	%rd17, %rd5, %rd16;
	ld.global.f32 	%f12, [%rd17];
	mul.f32 	%f13, %f1, %f12;
	mul.f32 	%f14, %f1, %f13;
	mul.f32 	%f15, %f2, %f14;
	mul.f32 	%f16, %f2, %f15;
	sub.f32 	%f17, %f11, %f16;
	mul.f32 	%f18, %f3, %f17;
	add.f32 	%f19, %f7, %f3;
	add.f32 	%f20, %f19, %f19;
	div.rn.f32 	%f21, %f18, %f20;
	add.s64 	%rd18, %rd6, %rd16;
	st.global.f32 	[%rd18], %f21;
$L__BB1_2:
	ret;

}
	// .globl	_Z16update_uv_matrixPfS_S_S_S_fffffii
.visible .entry _Z16update_uv_matrixPfS_S_S_S_fffffii(
	.param .u64 .ptr .align 1 _Z16update_uv_matrixPfS_S_S_S_fffffii_param_0,
	.param .u64 .ptr .align 1 _Z16update_uv_matrixPfS_S_S_S_fffffii_param_1,
	.param .u64 .ptr .align 1 _Z16update_uv_matrixPfS_S_S_S_fffffii_param_2,
	.param .u64 .ptr .align 1 _Z16update_uv_matrixPfS_S_S_S_fffffii_param_3,
	.param .u64 .ptr .align 1 _Z16update_uv_matrixPfS_S_S_S_fffffii_param_4,
	.param .f32 _Z16update_uv_matrixPfS_S_S_S_fffffii_param_5,
	.param .f32 _Z16update_uv_matrixPfS_S_S_S_fffffii_param_6,
	.param .f32 _Z16update_uv_matrixPfS_S_S_S_fffffii_param_7,
	.param .f32 _Z16update_uv_matrixPfS_S_S_S_fffffii_param_8,
	.param .f32 _Z16update_uv_matrixPfS_S_S_S_fffffii_param_9,
	.param .u32 _Z16update_uv_matrixPfS_S_S_S_fffffii_param_10,
	.param .u32 _Z16update_uv_matrixPfS_S_S_S_fffffii_param_11
)
{
	.reg .pred 	%p<8>;
	.reg .b32 	%r<21>;
	.reg .b32 	%f<72>;
	.reg .b64 	%rd<28>;

	ld.param.u64 	%rd4, [_Z16update_uv_matrixPfS_S_S_S_fffffii_param_3];
	ld.param.u64 	%rd5, [_Z16update_uv_matrixPfS_S_S_S_fffffii_param_4];
	ld.param.f32 	%f1, [_Z16update_uv_matrixPfS_S_S_S_fffffii_param_5];
	ld.param.f32 	%f2, [_Z16update_uv_matrixPfS_S_S_S_fffffii_param_6];
	ld.param.f32 	%f3, [_Z16update_uv_matrixPfS_S_S_S_fffffii_param_7];
	ld.param.f32 	%f4, [_Z16update_uv_matrixPfS_S_S_S_fffffii_param_8];
	ld.param.f32 	%f5, [_Z16update_uv_matrixPfS_S_S_S_fffffii_param_9];
	ld.param.u32 	%r4, [_Z16update_uv_matrixPfS_S_S_S_fffffii_param_10];
	ld.param.u32 	%r5, [_Z16update_uv_matrixPfS_S_S_S_fffffii_param_11];
	mov.u32 	%r7, %ctaid.x;
	mov.u32 	%r8, %ntid.x;
	mov.u32 	%r9, %tid.x;
	mad.lo.s32 	%r10, %r7, %r8, %r9;
	mov.u32 	%r11, %ctaid.y;
	mov.u32 	%r12, %ntid.y;
	mov.u32 	%r13, %tid.y;
	mad.lo.s32 	%r14, %r11, %r12, %r13;
	setp.lt.s32 	%p1, %r10, 1;
	add.s32 	%r15, %r4, -1;
	setp.ge.s32 	%p2, %r10, %r15;
	or.pred  	%p3, %p1, %p2;
	setp.eq.s32 	%p4, %r14, 0;
	or.pred  	%p5, %p4, %p3;
	add.s32 	%r16, %r5, -1;
	setp.ge.s32 	%p6, %r14, %r16;
	or.pred  	%p7, %p5, %p6;
	@%p7 bra 	$L__BB2_2;
	ld.param.u64 	%rd27, [_Z16update_uv_matrixPfS_S_S_S_fffffii_param_2];
	ld.param.u64 	%rd26, [_Z16update_uv_matrixPfS_S_S_S_fffffii_param_1];
	ld.param.u64 	%rd25, [_Z16update_uv_matrixPfS_S_S_S_fffffii_param_0];
	cvta.to.global.u64 	%rd6, %rd27;
	cvta.to.global.u64 	%rd7, %rd4;
	cvta.to.global.u64 	%rd8, %rd5;
	cvta.to.global.u64 	%rd9, %rd25;
	cvta.to.global.u64 	%rd10, %rd26;
	mul.lo.s32 	%r17, %r4, %r14;
	add.s32 	%r18, %r17, %r10;
	mul.wide.s32 	%rd11, %r18, 4;
	add.s64 	%rd12, %rd6, %rd11;
	ld.global.f32 	%f6, [%rd12];
	mul.f32 	%f7, %f3, %f6;
	div.rn.f32 	%f8, %f7, %f1;
	ld.global.f32 	%f9, [%rd12+-4];
	sub.f32 	%f10, %f6, %f9;
	mul.f32 	%f11, %f8, %f10;
	sub.f32 	%f12, %f6, %f11;
	add.s64 	%rd13, %rd7, %rd11;
	ld.global.f32 	%f13, [%rd13];
	mul.f32 	%f14, %f3, %f13;
	div.rn.f32 	%f15, %f14, %f2;
	sub.s32 	%r19, %r17, %r4;
	add.s32 	%r20, %r19, %r10;
	mul.wide.s32 	%rd14, %r20, 4;
	add.s64 	%rd15, %rd6, %rd14;
	ld.global.f32 	%f16, [%rd15];
	sub.f32 	%f17, %f6, %f16;
	mul.f32 	%f18, %f15, %f17;
	sub.f32 	%f19, %f12, %f18;
	add.f32 	%f20, %f4, %f4;
	mul.f32 	%f21, %f1, %f20;
	div.rn.f32 	%f22, %f3, %f21;
	add.s64 	%rd16, %rd8, %rd11;
	ld.global.f32 	%f23, [%rd16+4];
	ld.global.f32 	%f24, [%rd16+-4];
	sub.f32 	%f25, %f23, %f24;
	mul.f32 	%f26, %f22, %f25;
	sub.f32 	%f27, %f19, %f26;
	mul.f32 	%f28, %f3, %f5;
	mul.f32 	%f29, %f1, %f1;
	div.rn.f32 	%f30, %f28, %f29;
	ld.global.f32 	%f31, [%rd12+4];
	add.f32 	%f32, %f6, %f6;
	sub.f32 	%f33, %f31, %f32;
	add.f32 	%f34, %f9, %f33;
	fma.rn.f32 	%f35, %f30, %f34, %f27;
	mul.f32 	%f36, %f2, %f2;
	div.rn.f32 	%f37, %f28, %f36;
	mul.wide.s32 	%rd17, %r4, 4;
	add.s64 	%rd18, %rd12, %rd17;
	ld.global.f32 	%f38, [%rd18];
	sub.f32 	%f39, %f38, %f32;
	add.f32 	%f40, %f16, %f39;
	fma.rn.f32 	%f41, %f37, %f40, %f35;
	add.s64 	%rd19, %rd9, %rd11;
	st.global.f32 	[%rd19], %f41;
	ld.global.f32 	%f42, [%rd13];
	ld.global.f32 	%f43, [%rd12];
	mul.f32 	%f44, %f3, %f43;
	div.rn.f32 	%f45, %f44, %f1;
	ld.global.f32 	%f46, [%rd13+-4];
	sub.f32 	%f47, %f42, %f46;
	mul.f32 	%f48, %f45, %f47;
	sub.f32 	%f49, %f42, %f48;
	mul.f32 	%f50, %f3, %f42;
	div.rn.f32 	%f51, %f50, %f2;
	add.s64 	%rd20, %rd7, %rd14;
	ld.global.f32 	%f52, [%rd20];
	sub.f32 	%f53, %f42, %f52;
	mul.f32 	%f54, %f51, %f53;
	sub.f32 	%f55, %f49, %f54;
	mul.f32 	%f56, %f2, %f20;
	div.rn.f32 	%f57, %f3, %f56;
	add.s64 	%rd21, %rd16, %rd17;
	ld.global.f32 	%f58, [%rd21];
	add.s64 	%rd22, %rd8, %rd14;
	ld.global.f32 	%f59, [%rd22];
	sub.f32 	%f60, %f58, %f59;
	mul.f32 	%f61, %f57, %f60;
	sub.f32 	%f62, %f55, %f61;
	ld.global.f32 	%f63, [%rd13+4];
	add.f32 	%f64, %f42, %f42;
	sub.f32 	%f65, %f63, %f64;
	add.f32 	%f66, %f46, %f65;
	fma.rn.f32 	%f67, %f30, %f66, %f62;
	add.s64 	%rd23, %rd13, %rd17;
	ld.global.f32 	%f68, [%rd23];
	sub.f32 	%f69, %f68, %f64;
	add.f32 	%f70, %f52, %f69;
	fma.rn.f32 	%f71, %f37, %f70, %f67;
	add.s64 	%rd24, %rd10, %rd11;
	st.global.f32 	[%rd24], %f71;
$L__BB2_2:
	ret;

}
	// .globl	_Z16set_p_boundariesPfii
.visible .entry _Z16set_p_boundariesPfii(
	.param .u64 .ptr .align 1 _Z16set_p_boundariesPfii_param_0,
	.param .u32 _Z16set_p_boundariesPfii_param_1,
	.param .u32 _Z16set_p_boundariesPfii_param_2
)
{
	.reg .pred 	%p<3>;
	.reg .b32 	%r<12>;
	.reg .b32 	%f<4>;
	.reg .b64 	%rd<13>;

	ld.param.u64 	%rd2, [_Z16set_p_boundariesPfii_param_0];
	ld.param.u32 	%r2, [_Z16set_p_boundariesPfii_param_1];
	ld.param.u32 	%r3, [_Z16set_p_boundariesPfii_param_2];
	cvta.to.global.u64 	%rd1, %rd2;
	mov.u32 	%r4, %ctaid.x;
	mov.u32 	%r5, %ntid.x;
	mov.u32 	%r6, %tid.x;
	mad.lo.s32 	%r1, %r4, %r5, %r6;
	setp.ge.s32 	%p1, %r1, %r3;
	@%p1 bra 	$L__BB3_2;
	mul.lo.s32 	%r7, %r2, %r1;
	mul.wide.s32 	%rd3, %r7, 4;
	add.s64 	%rd4, %rd1, %rd3;
	ld.global.f32 	%f1, [%rd4+4];
	st.global.f32 	[%rd4], %f1;
	mul.wide.s32 	%rd5, %r2, 4;
	add.s64 	%rd6, %rd4, %rd5;
	ld.global.f32 	%f2, [%rd6+-8];
	st.global.f32 	[%rd6+-4], %f2;
$L__BB3_2:
	setp.ge.s32 	%p2, %r1, %r2;
	@%p2 bra 	$L__BB3_4;
	add.s32 	%r8, %r2, %r1;
	mul.wide.s32 	%rd7, %r8, 4;
	add.s64 	%rd8, %rd1, %rd7;
	ld.global.f32 	%f3, [%rd8];
	mul.wide.s32 	%rd9, %r1, 4;
	add.s64 	%rd10, %rd1, %rd9;
	st.global.f32 	[%rd10], %f3;
	add.s32 	%r9, %r3, -1;
	mul.lo.s32 	%r10, %r9, %r2;
	mul.wide.s32 	%rd11, %r10, 4;
	add.s64 	%rd12, %rd10, %rd11;
	mov.b32 	%r11, 0;
	st.global.u32 	[%rd12], %r11;
$L__BB3_4:
	ret;

}
	// .globl	_Z17set_uv_boundariesPfS_ii
.visible .entry _Z17set_uv_boundariesPfS_ii(
	.param .u64 .ptr .align 1 _Z17set_uv_boundariesPfS_ii_param_0,
	.param .u64 .ptr .align 1 _Z17set_uv_boundariesPfS_ii_param_1,
	.param .u32 _Z17set_uv_boundariesPfS_ii_param_2,
	.param .u32 _Z17set_uv_boundariesPfS_ii_param_3
)
{
	.reg .pred 	%p<3>;
	.reg .b32 	%r<13>;
	.reg .b64 	%rd<17>;

	ld.param.u64 	%rd3, [_Z17set_uv_boundariesPfS_ii_param_0];
	ld.param.u64 	%rd4, [_Z17set_uv_boundariesPfS_ii_param_1];
	ld.param.u32 	%r2, [_Z17set_uv_boundariesPfS_ii_param_2];
	ld.param.u32 	%r3, [_Z17set_uv_boundariesPfS_ii_param_3];
	cvta.to.global.u64 	%rd1, %rd4;
	cvta.to.global.u64 	%rd2, %rd3;
	mov.u32 	%r4, %ctaid.x;
	mov.u32 	%r5, %ntid.x;
	mov.u32 	%r6, %tid.x;
	mad.lo.s32 	%r1, %r4, %r5, %r6;
	setp.ge.s32 	%p1, %r1, %r3;
	@%p1 bra 	$L__BB4_2;
	mul.lo.s32 	%r7, %r2, %r1;
	mul.wide.s32 	%rd5, %r7, 4;
	add.s64 	%rd6, %rd2, %rd5;
	mov.b32 	%r8, 0;
	st.global.u32 	[%rd6], %r8;
	mul.wide.s32 	%rd7, %r2, 4;
	add.s64 	%rd8, %rd6, %rd7;
	st.global.u32 	[%rd8+-4], %r8;
	add.s64 	%rd9, %rd1, %rd5;
	st.global.u32 	[%rd9], %r8;
	add.s64 	%rd10, %rd9, %rd7;
	st.global.u32 	[%rd10+-4], %r8;
$L__BB4_2:
	setp.ge.s32 	%p2, %r1, %r2;
	@%p2 bra 	$L__BB4_4;
	mul.wide.s32 	%rd11, %r1, 4;
	add.s64 	%rd12, %rd2, %rd11;
	mov.b32 	%r9, 0;
	st.global.u32 	[%rd12], %r9;
	add.s32 	%r10, %r3, -1;
	mul.lo.s32 	%r11, %r10, %r2;
	mul.wide.s32 	%rd13, %r11, 4;
	add.s64 	%rd14, %rd12, %rd13;
	mov.b32 	%r12, 1065353216;
	st.global.u32 	[%rd14], %r12;
	add.s64 	%rd15, %rd1, %rd11;
	st.global.u32 	[%rd15], %r9;
	add.s64 	%rd16, %rd15, %rd13;
	st.global.u32 	[%rd16], %r9;
$L__BB4_4:
	ret;

}


// ===== COMPILED SASS (sm_100) =====

	.target	sm_100

	.elftype	@"ET_EXEC"


//--------------------- .note.nv.tkinfo           --------------------------
	.section	.note.nv.tkinfo,"",@"SHT_NOTE"
	.sectionflags	@"SHF_NOTE_NV_TKINFO"
	.tkinfo
        /*0018*/ 	.word	0x00000002
        /*0030*/ 	.string	""
        /*0030*/ 	.string	"ptxas"
        /*0030*/ 	.string	"Cuda compilation tools, release 13.0, V13.0.88"
        /*0030*/ 	.string	"Build cuda_13.0.r13.0/compiler.36424714_0"
        /*0030*/ 	.string	"-arch sm_100 -m 64 "



//--------------------- .note.nv.cuinfo           --------------------------
	.section	.note.nv.cuinfo,"",@"SHT_NOTE"
	.sectionflags	@"SHF_NOTE_NV_CUINFO"
        /*0018*/ 	.short	0x0002
        /*001a*/ 	.short	0x0064
        /*001c*/ 	.short	0x0082
	.zero		2


//--------------------- .nv.info                  --------------------------
	.section	.nv.info,"",@"SHT_CUDA_INFO"
	.align	4


	//----- nvinfo : EIATTR_REGCOUNT
	.align		4
        /*0000*/ 	.byte	0x04, 0x2f
        /*0002*/ 	.short	(.L_1 - .L_0)
	.align		4
.L_0:
        /*0004*/ 	.word	index@(_Z16compute_b_matrixPfS_S_ffffii)
        /*0008*/ 	.word	0x00000018


	//----- nvinfo : EIATTR_FRAME_SIZE
	.align		4
.L_1:
        /*000c*/ 	.byte	0x04, 0x11
        /*000e*/ 	.short	(.L_3 - .L_2)
	.align		4
.L_2:
        /*0010*/ 	.word	index@($__internal_3_$__cuda_sm3x_div_rn_noftz_f32_slowpath)
        /*0014*/ 	.word	0x00000000


	//----- nvinfo : EIATTR_FRAME_SIZE
	.align		4
.L_3:
        /*0018*/ 	.byte	0x04, 0x11
        /*001a*/ 	.short	(.L_5 - .L_4)
	.align		4
.L_4:
        /*001c*/ 	.word	index@($__internal_2_$__cuda_sm20_rcp_rn_f32_slowpath)
        /*0020*/ 	.word	0x00000000


	//----- nvinfo : EIATTR_FRAME_SIZE
	.align		4
.L_5:
        /*0024*/ 	.byte	0x04, 0x11
        /*0026*/ 	.short	(.L_7 - .L_6)
	.align		4
.L_6:
        /*0028*/ 	.word	index@(_Z16compute_b_matrixPfS_S_ffffii)
        /*002c*/ 	.word	0x00000000


	//----- nvinfo : EIATTR_REGCOUNT
	.align		4
.L_7:
        /*0030*/ 	.byte	0x04, 0x2f
        /*0032*/ 	.short	(.L_9 - .L_8)
	.align		4
.L_8:
        /*0034*/ 	.word	index@(_Z16compute_p_matrixPfS_S_ffii)
        /*0038*/ 	.word	0x00000014


	//----- nvinfo : EIATTR_FRAME_SIZE
	.align		4
.L_9:
        /*003c*/ 	.byte	0x04, 0x11
        /*003e*/ 	.short	(.L_11 - .L_10)
	.align		4
.L_10:
        /*0040*/ 	.word	index@($__internal_1_$__cuda_sm3x_div_rn_noftz_f32_slowpath)
        /*0044*/ 	.word	0x00000000


	//----- nvinfo : EIATTR_FRAME_SIZE
	.align		4
.L_11:
        /*0048*/ 	.byte	0x04, 0x11
        /*004a*/ 	.short	(.L_13 - .L_12)
	.align		4
.L_12:
        /*004c*/ 	.word	index@(_Z16compute_p_matrixPfS_S_ffii)
        /*0050*/ 	.word	0x00000000


	//----- nvinfo : EIATTR_REGCOUNT
	.align		4
.L_13:
        /*0054*/ 	.byte	0x04, 0x2f
        /*0056*/ 	.short	(.L_15 - .L_14)
	.align		4
.L_14:
        /*0058*/ 	.word	index@(_Z16update_uv_matrixPfS_S_S_S_fffffii)
        /*005c*/ 	.word	0x0000001c


	//----- nvinfo : EIATTR_FRAME_SIZE
	.align		4
.L_15:
        /*0060*/ 	.byte	0x04, 0x11
        /*0062*/ 	.short	(.L_17 - .L_16)
	.align		4
.L_16:
        /*0064*/ 	.word	index@($__internal_0_$__cuda_sm3x_div_rn_noftz_f32_slowpath)
        /*0068*/ 	.word	0x00000000


	//----- nvinfo : EIATTR_FRAME_SIZE
	.align		4
.L_17:
        /*006c*/ 	.byte	0x04, 0x11
        /*006e*/ 	.short	(.L_19 - .L_18)
	.align		4
.L_18:
        /*0070*/ 	.word	index@(_Z16update_uv_matrixPfS_S_S_S_fffffii)
        /*0074*/ 	.word	0x00000000


	//----- nvinfo : EIATTR_REGCOUNT
	.align		4
.L_19:
        /*0078*/ 	.byte	0x04, 0x2f
        /*007a*/ 	.short	(.L_21 - .L_20)
	.align		4
.L_20:
        /*007c*/ 	.word	index@(_Z16set_p_boundariesPfii)
        /*0080*/ 	.word	0x0000000e


	//----- nvinfo : EIATTR_FRAME_SIZE
	.align		4
.L_21:
        /*0084*/ 	.byte	0x04, 0x11
        /*0086*/ 	.short	(.L_23 - .L_22)
	.align		4
.L_22:
        /*0088*/ 	.word	index@(_Z16set_p_boundariesPfii)
        /*008c*/ 	.word	0x00000000


	//----- nvinfo : EIATTR_REGCOUNT
	.align		4
.L_23:
        /*0090*/ 	.byte	0x04, 0x2f
        /*0092*/ 	.short	(.L_25 - .L_24)
	.align		4
.L_24:
        /*0094*/ 	.word	index@(_Z17set_uv_boundariesPfS_ii)
        /*0098*/ 	.word	0x00000010


	//----- nvinfo : EIATTR_FRAME_SIZE
	.align		4
.L_25:
        /*009c*/ 	.byte	0x04, 0x11
        /*009e*/ 	.short	(.L_27 - .L_26)
	.align		4
.L_26:
        /*00a0*/ 	.word	index@(_Z17set_uv_boundariesPfS_ii)
        /*00a4*/ 	.word	0x00000000


	//----- nvinfo : EIATTR_MIN_STACK_SIZE
	.align		4
.L_27:
        /*00a8*/ 	.byte	0x04, 0x12
        /*00aa*/ 	.short	(.L_29 - .L_28)
	.align		4
.L_28:
        /*00ac*/ 	.word	index@(_Z17set_uv_boundariesPfS_ii)
        /*00b0*/ 	.word	0x00000000


	//----- nvinfo : EIATTR_MIN_STACK_SIZE
	.align		4
.L_29:
        /*00b4*/ 	.byte	0x04, 0x12
        /*00b6*/ 	.short	(.L_31 - .L_30)
	.align		4
.L_30:
        /*00b8*/ 	.word	index@(_Z16set_p_boundariesPfii)
        /*00bc*/ 	.word	0x00000000


	//----- nvinfo : EIATTR_MIN_STACK_SIZE
	.align		4
.L_31:
        /*00c0*/ 	.byte	0x04, 0x12
        /*00c2*/ 	.short	(.L_33 - .L_32)
	.align		4
.L_32:
        /*00c4*/ 	.word	index@(_Z16update_uv_matrixPfS_S_S_S_fffffii)
        /*00c8*/ 	.word	0x00000000


	//----- nvinfo : EIATTR_MIN_STACK_SIZE
	.align		4
.L_33:
        /*00cc*/ 	.byte	0x04, 0x12
        /*00ce*/ 	.short	(.L_35 - .L_34)
	.align		4
.L_34:
        /*00d0*/ 	.word	index@(_Z16compute_p_matrixPfS_S_ffii)
        /*00d4*/ 	.word	0x00000000


	//----- nvinfo : EIATTR_MIN_STACK_SIZE
	.align		4
.L_35:
        /*00d8*/ 	.byte	0x04, 0x12
        /*00da*/ 	.short	(.L_37 - .L_36)
	.align		4
.L_36:
        /*00dc*/ 	.word	index@(_Z16compute_b_matrixPfS_S_ffffii)
        /*00e0*/ 	.word	0x00000000
.L_37:


//--------------------- .nv.compat                --------------------------
	.section	.nv.compat,"",@"SHT_CUDA_COMPAT_INFO"
	.align	4
        /*0000*/ 	.byte	0x02, 0x09, 0x00, 0x00, 0x02, 0x02, 0x01, 0x00, 0x02, 0x05, 0x05, 0x00, 0x03, 0x07, 0x01, 0x01
        /*0010*/ 	.byte	0x02, 0x03, 0x00, 0x00, 0x02, 0x06, 0x01, 0x00, 0x04, 0x0b, 0x08, 0x00, 0x01, 0x00, 0x00, 0x00
        /*0020*/ 	.byte	0x00, 0x00, 0x00, 0x00


//--------------------- .nv.info._Z17set_uv_boundariesPfS_ii --------------------------
	.section	.nv.info._Z17set_uv_boundariesPfS_ii,"",@"SHT_CUDA_INFO"
	.sectionflags	@""
	.align	4


	//----- nvinfo : EIATTR_CUDA_API_VERSION
	.align		4
        /*0000*/ 	.byte	0x04, 0x37
        /*0002*/ 	.short	(.L_39 - .L_38)
.L_38:
        /*0004*/ 	.word	0x00000082


	//----- nvinfo : EIATTR_KPARAM_INFO
	.align		4
.L_39:
        /*0008*/ 	.byte	0x04, 0x17
        /*000a*/ 	.short	(.L_41 - .L_40)
.L_40:
        /*000c*/ 	.word	0x00000000
        /*0010*/ 	.short	0x0003
        /*0012*/ 	.short	0x0014
        /*0014*/ 	.byte	0x00, 0xf0, 0x11, 0x00


	//----- nvinfo : EIATTR_KPARAM_INFO
	.align		4
.L_41:
        /*0018*/ 	.byte	0x04, 0x17
        /*001a*/ 	.short	(.L_43 - .L_42)
.L_42:
        /*001c*/ 	.word	0x00000000
        /*0020*/ 	.short	0x0002
        /*0022*/ 	.short	0x0010
        /*0024*/ 	.byte	0x00, 0xf0, 0x11, 0x00


	//----- nvinfo : EIATTR_KPARAM_INFO
	.align		4
.L_43:
        /*0028*/ 	.byte	0x04, 0x17
        /*002a*/ 	.short	(.L_45 - .L_44)
.L_44:
        /*002c*/ 	.word	0x00000000
        /*0030*/ 	.short	0x0001
        /*0032*/ 	.short	0x0008
        /*0034*/ 	.byte	0x00, 0xf5, 0x21, 0x00


	//----- nvinfo : EIATTR_KPARAM_INFO
	.align		4
.L_45:
        /*0038*/ 	.byte	0x04, 0x17
        /*003a*/ 	.short	(.L_47 - .L_46)
.L_46:
        /*003c*/ 	.word	0x00000000
        /*0040*/ 	.short	0x0000
        /*0042*/ 	.short	0x0000
        /*0044*/ 	.byte	0x00, 0xf5, 0x21, 0x00


	//----- nvinfo : EIATTR_SPARSE_MMA_MASK
	.align		4
.L_47:
        /*0048*/ 	.byte	0x03, 0x50
        /*004a*/ 	.short	0x0000


	//----- nvinfo : EIATTR_MAXREG_COUNT
	.align		4
        /*004c*/ 	.byte	0x03, 0x1b
        /*004e*/ 	.short	0x00ff


	//----- nvinfo : EIATTR_MERCURY_ISA_VERSION
	.align		4
        /*0050*/ 	.byte	0x03, 0x5f
        /*0052*/ 	.short	0x0101


	//----- nvinfo : EIATTR_VRC_CTA_INIT_COUNT
	.align		4
        /*0054*/ 	.byte	0x02, 0x4a
	.zero		1
	.zero		1


	//----- nvinfo : EIATTR_EXIT_INSTR_OFFSETS
	.align		4
        /*0058*/ 	.byte	0x04, 0x1c
        /*005a*/ 	.short	(.L_49 - .L_48)


	//   ....[0]....
.L_48:
        /*005c*/ 	.word	0x00000190


	//   ....[1]....
        /*0060*/ 	.word	0x00000270


	//----- nvinfo : EIATTR_CRS_STACK_SIZE
	.align		4
.L_49:
        /*0064*/ 	.byte	0x04, 0x1e
        /*0066*/ 	.short	(.L_51 - .L_50)
.L_50:
        /*0068*/ 	.word	0x00000000


	//----- nvinfo : EIATTR_CBANK_PARAM_SIZE
	.align		4
.L_51:
        /*006c*/ 	.byte	0x03, 0x19
        /*006e*/ 	.short	0x0018


	//----- nvinfo : EIATTR_PARAM_CBANK
	.align		4
        /*0070*/ 	.byte	0x04, 0x0a
        /*0072*/ 	.short	(.L_53 - .L_52)
	.align		4
.L_52:
        /*0074*/ 	.word	index@(.nv.constant0._Z17set_uv_boundariesPfS_ii)
        /*0078*/ 	.short	0x0380
        /*007a*/ 	.short	0x0018


	//----- nvinfo : EIATTR_SW_WAR
	.align		4
.L_53:
        /*007c*/ 	.byte	0x04, 0x36
        /*007e*/ 	.short	(.L_55 - .L_54)
.L_54:
        /*0080*/ 	.word	0x00000008
.L_55:


//--------------------- .nv.info._Z16set_p_boundariesPfii --------------------------
	.section	.nv.info._Z16set_p_boundariesPfii,"",@"SHT_CUDA_INFO"
	.sectionflags	@""
	.align	4


	//----- nvinfo : EIATTR_CUDA_API_VERSION
	.align		4
        /*0000*/ 	.byte	0x04, 0x37
        /*0002*/ 	.short	(.L_57 - .L_56)
.L_56:
        /*0004*/ 	.word	0x00000082


	//----- nvinfo : EIATTR_KPARAM_INFO
	.align		4
.L_57:
        /*0008*/ 	.byte	0x04, 0x17
        /*000a*/ 	.short	(.L_59 - .L_58)
.L_58:
        /*000c*/ 	.word	0x00000000
        /*0010*/ 	.short	0x0002
        /*0012*/ 	.short	0x000c
        /*0014*/ 	.byte	0x00, 0xf0, 0x11, 0x00


	//----- nvinfo : EIATTR_KPARAM_INFO
	.align		4
.L_59:
        /*0018*/ 	.byte	0x04, 0x17
        /*001a*/ 	.short	(.L_61 - .L_60)
.L_60:
        /*001c*/ 	.word	0x00000000
        /*0020*/ 	.short	0x0001
        /*0022*/ 	.short	0x0008
        /*0024*/ 	.byte	0x00, 0xf0, 0x11, 0x00


	//----- nvinfo : EIATTR_KPARAM_INFO
	.align		4
.L_61:
        /*0028*/ 	.byte	0x04, 0x17
        /*002a*/ 	.short	(.L_63 - .L_62)
.L_62:
        /*002c*/ 	.word	0x00000000
        /*0030*/ 	.short	0x0000
        /*0032*/ 	.short	0x0000
        /*0034*/ 	.byte	0x00, 0xf5, 0x21, 0x00


	//----- nvinfo : EIATTR_SPARSE_MMA_MASK
	.align		4
.L_63:
        /*0038*/ 	.byte	0x03, 0x50
        /*003a*/ 	.short	0x0000


	//----- nvinfo : EIATTR_MAXREG_COUNT
	.align		4
        /*003c*/ 	.byte	0x03, 0x1b
        /*003e*/ 	.short	0x00ff


	//----- nvinfo : EIATTR_MERCURY_ISA_VERSION
	.align		4
        /*0040*/ 	.byte	0x03, 0x5f
        /*0042*/ 	.short	0x0101


	//----- nvinfo : EIATTR_VRC_CTA_INIT_COUNT
	.align		4
        /*0044*/ 	.byte	0x02, 0x4a
	.zero		1
	.zero		1


	//----- nvinfo : EIATTR_EXIT_INSTR_OFFSETS
	.align		4
        /*0048*/ 	.byte	0x04, 0x1c
        /*004a*/ 	.short	(.L_65 - .L_64)


	//   ....[0]....
.L_64:
        /*004c*/ 	.word	0x00000160


	//   ....[1]....
        /*0050*/ 	.word	0x00000210


	//----- nvinfo : EIATTR_CRS_STACK_SIZE
	.align		4
.L_65:
        /*0054*/ 	.byte	0x04, 0x1e
        /*0056*/ 	.short	(.L_67 - .L_66)
.L_66:
        /*0058*/ 	.word	0x00000000


	//----- nvinfo : EIATTR_CBANK_PARAM_SIZE
	.align		4
.L_67:
        /*005c*/ 	.byte	0x03, 0x19
        /*005e*/ 	.short	0x0010


	//----- nvinfo : EIATTR_PARAM_CBANK
	.align		4
        /*0060*/ 	.byte	0x04, 0x0a
        /*0062*/ 	.short	(.L_69 - .L_68)
	.align		4
.L_68:
        /*0064*/ 	.word	index@(.nv.constant0._Z16set_p_boundariesPfii)
        /*0068*/ 	.short	0x0380
        /*006a*/ 	.short	0x0010


	//----- nvinfo : EIATTR_SW_WAR
	.align		4
.L_69:
        /*006c*/ 	.byte	0x04, 0x36
        /*006e*/ 	.short	(.L_71 - .L_70)
.L_70:
        /*0070*/ 	.word	0x00000008
.L_71:


//--------------------- .nv.info._Z16update_uv_matrixPfS_S_S_S_fffffii --------------------------
	.section	.nv.info._Z16update_uv_matrixPfS_S_S_S_fffffii,"",@"SHT_CUDA_INFO"
	.sectionflags	@""
	.align	4


	//----- nvinfo : EIATTR_CUDA_API_VERSION
	.align		4
        /*0000*/ 	.byte	0x04, 0x37
        /*0002*/ 	.short	(.L_73 - .L_72)
.L_72:
        /*0004*/ 	.word	0x00000082


	//----- nvinfo : EIATTR_KPARAM_INFO
	.align		4
.L_73:
        /*0008*/ 	.byte	0x04, 0x17
        /*000a*/ 	.short	(.L_75 - .L_74)
.L_74:
        /*000c*/ 	.word	0x00000000
        /*0010*/ 	.short	0x000b
        /*0012*/ 	.short	0x0040
        /*0014*/ 	.byte	0x00, 0xf0, 0x11, 0x00


	//----- nvinfo : EIATTR_KPARAM_INFO
	.align		4
.L_75:
        /*0018*/ 	.byte	0x04, 0x17
        /*001a*/ 	.short	(.L_77 - .L_76)
.L_76:
        /*001c*/ 	.word	0x00000000
        /*0020*/ 	.short	0x000a
        /*0022*/ 	.short	0x003c
        /*0024*/ 	.byte	0x00, 0xf0, 0x11, 0x00


	//----- nvinfo : EIATTR_KPARAM_INFO
	.align		4
.L_77:
        /*0028*/ 	.byte	0x04, 0x17
        /*002a*/ 	.short	(.L_79 - .L_78)
.L_78:
        /*002c*/ 	.word	0x00000000
        /*0030*/ 	.short	0x0009
        /*0032*/ 	.short	0x0038
        /*0034*/ 	.byte	0x00, 0xf0, 0x11, 0x00


	//----- nvinfo : EIATTR_KPARAM_INFO
	.align		4
.L_79:
        /*0038*/ 	.byte	0x04, 0x17
        /*003a*/ 	.short	(.L_81 - .L_80)
.L_80:
        /*003c*/ 	.word	0x00000000
        /*0040*/ 	.short	0x0008
        /*0042*/ 	.short	0x0034
        /*0044*/ 	.byte	0x00, 0xf0, 0x11, 0x00


	//----- nvinfo : EIATTR_KPARAM_INFO
	.align		4
.L_81:
        /*0048*/ 	.byte	0x04, 0x17
        /*004a*/ 	.short	(.L_83 - .L_82)
.L_82:
        /*004c*/ 	.word	0x00000000
        /*0050*/ 	.short	0x0007
        /*0052*/ 	.short	0x0030
        /*0054*/ 	.byte	0x00, 0xf0, 0x11, 0x00


	//----- nvinfo : EIATTR_KPARAM_INFO
	.align		4
.L_83:
        /*0058*/ 	.byte	0x04, 0x17
        /*005a*/ 	.short	(.L_85 - .L_84)
.L_84:
        /*005c*/ 	.word	0x00000000
        /*0060*/ 	.short	0x0006
        /*0062*/ 	.short	0x002c
        /*0064*/ 	.byte	0x00, 0xf0, 0x11, 0x00


	//----- nvinfo : EIATTR_KPARAM_INFO
	.align		4
.L_85:
        /*0068*/ 	.byte	0x04, 0x17
        /*006a*/ 	.short	(.L_87 - .L_86)
.L_86:
        /*006c*/ 	.word	0x00000000
        /*0070*/ 	.short	0x0005
        /*0072*/ 	.short	0x0028
        /*0074*/ 	.byte	0x00, 0xf0, 0x11, 0x00


	//----- nvinfo : EIATTR_KPARAM_INFO
	.align		4
.L_87:
        /*0078*/ 	.byte	0x04, 0x17
        /*007a*/ 	.short	(.L_89 - .L_88)
.L_88:
        /*007c*/ 	.word	0x00000000
        /*0080*/ 	.short	0x0004
        /*0082*/ 	.short	0x0020
        /*0084*/ 	.byte	0x00, 0xf5, 0x21, 0x00


	//----- nvinfo : EIATTR_KPARAM_INFO
	.align		4
.L_89:
        /*0088*/ 	.byte	0x04, 0x17
        /*008a*/ 	.short	(.L_91 - .L_90)
.L_90:
        /*008c*/ 	.word	0x00000000
        /*0090*/ 	.short	0x0003
        /*0092*/ 	.short	0x0018
        /*0094*/ 	.byte	0x00, 0xf5, 0x21, 0x00


	//----- nvinfo : EIATTR_KPARAM_INFO
	.align		4
.L_91:
        /*0098*/ 	.byte	0x04, 0x17
        /*009a*/ 	.short	(.L_93 - .L_92)
.L_92:
        /*009c*/ 	.word	0x00000000
        /*00a0*/ 	.short	0x0002
        /*00a2*/ 	.short	0x0010
        /*00a4*/ 	.byte	0x00, 0xf5, 0x21, 0x00


	//----- nvinfo : EIATTR_KPARAM_INFO
	.align		4
.L_93:
        /*00a8*/ 	.byte	0x04, 0x17
        /*00aa*/ 	.short	(.L_95 - .L_94)
.L_94:
        /*00ac*/ 	.word	0x00000000
        /*00b0*/ 	.short	0x0001
        /*00b2*/ 	.short	0x0008
        /*00b4*/ 	.byte	0x00, 0xf5, 0x21, 0x00


	//----- nvinfo : EIATTR_KPARAM_INFO
	.align		4
.L_95:
        /*00b8*/ 	.byte	0x04, 0x17
        /*00ba*/ 	.short	(.L_97 - .L_96)
.L_96:
        /*00bc*/ 	.word	0x00000000
        /*00c0*/ 	.short	0x0000
        /*00c2*/ 	.short	0x0000
        /*00c4*/ 	.byte	0x00, 0xf5, 0x21, 0x00


	//----- nvinfo : EIATTR_SPARSE_MMA_MASK
	.align		4
.L_97:
        /*00c8*/ 	.byte	0x03, 0x50
        /*00ca*/ 	.short	0x0000


	//----- nvinfo : EIATTR_MAXREG_COUNT
	.align		4
        /*00cc*/ 	.byte	0x03, 0x1b
        /*00ce*/ 	.short	0x00ff


	//----- nvinfo : EIATTR_MERCURY_ISA_VERSION
	.align		4
        /*00d0*/ 	.byte	0x03, 0x5f
        /*00d2*/ 	.short	0x0101


	//----- nvinfo : EIATTR_VRC_CTA_INIT_COUNT
	.align		4
        /*00d4*/ 	.byte	0x02, 0x4a
	.zero		1
	.zero		1


	//----- nvinfo : EIATTR_EXIT_INSTR_OFFSETS
	.align		4
        /*00d8*/ 	.byte	0x04, 0x1c
        /*00da*/ 	.short	(.L_99 - .L_98)


	//   ....[0]....
.L_98:
        /*00dc*/ 	.word	0x00000110


	//   ....[1]....
        /*00e0*/ 	.word	0x00000e10


	//----- nvinfo : EIATTR_CRS_STACK_SIZE
	.align		4
.L_99:
        /*00e4*/ 	.byte	0x04, 0x1e
        /*00e6*/ 	.short	(.L_101 - .L_100)
.L_100:
        /*00e8*/ 	.word	0x00000000


	//----- nvinfo : EIATTR_CBANK_PARAM_SIZE
	.align		4
.L_101:
        /*00ec*/ 	.byte	0x03, 0x19
        /*00ee*/ 	.short	0x0044


	//----- nvinfo : EIATTR_PARAM_CBANK
	.align		4
        /*00f0*/ 	.byte	0x04, 0x0a
        /*00f2*/ 	.short	(.L_103 - .L_102)
	.align		4
.L_102:
        /*00f4*/ 	.word	index@(.nv.constant0._Z16update_uv_matrixPfS_S_S_S_fffffii)
        /*00f8*/ 	.short	0x0380
        /*00fa*/ 	.short	0x0044


	//----- nvinfo : EIATTR_SW_WAR
	.align		4
.L_103:
        /*00fc*/ 	.byte	0x04, 0x36
        /*00fe*/ 	.short	(.L_105 - .L_104)
.L_104:
        /*0100*/ 	.word	0x00000008
.L_105:


//--------------------- .nv.info._Z16compute_p_matrixPfS_S_ffii --------------------------
	.section	.nv.info._Z16compute_p_matrixPfS_S_ffii,"",@"SHT_CUDA_INFO"
	.sectionflags	@""
	.align	4


	//----- nvinfo : EIATTR_CUDA_API_VERSION
	.align		4
        /*0000*/ 	.byte	0x04, 0x37
        /*0002*/ 	.short	(.L_107 - .L_106)
.L_106:
        /*0004*/ 	.word	0x00000082


	//----- nvinfo : EIATTR_KPARAM_INFO
	.align		4
.L_107:
        /*0008*/ 	.byte	0x04, 0x17
        /*000a*/ 	.short	(.L_109 - .L_108)
.L_108:
        /*000c*/ 	.word	0x00000000
        /*0010*/ 	.short	0x0006
        /*0012*/ 	.short	0x0024
        /*0014*/ 	.byte	0x00, 0xf0, 0x11, 0x00


	//----- nvinfo : EIATTR_KPARAM_INFO
	.align		4
.L_109:
        /*0018*/ 	.byte	0x04, 0x17
        /*001a*/ 	.short	(.L_111 - .L_110)
.L_110:
        /*001c*/ 	.word	0x00000000
        /*0020*/ 	.short	0x0005
        /*0022*/ 	.short	0x0020
        /*0024*/ 	.byte	0x00, 0xf0, 0x11, 0x00


	//----- nvinfo : EIATTR_KPARAM_INFO
	.align		4
.L_111:
        /*0028*/ 	.byte	0x04, 0x17
        /*002a*/ 	.short	(.L_113 - .L_112)
.L_112:
        /*002c*/ 	.word	0x00000000
        /*0030*/ 	.short	0x0004
        /*0032*/ 	.short	0x001c
        /*0034*/ 	.byte	0x00, 0xf0, 0x11, 0x00


	//----- nvinfo : EIATTR_KPARAM_INFO
	.align		4
.L_113:
        /*0038*/ 	.byte	0x04, 0x17
        /*003a*/ 	.short	(.L_115 - .L_114)
.L_114:
        /*003c*/ 	.word	0x00000000
        /*0040*/ 	.short	0x0003
        /*0042*/ 	.short	0x0018
        /*0044*/ 	.byte	0x00, 0xf0, 0x11, 0x00


	//----- nvinfo : EIATTR_KPARAM_INFO
	.align		4
.L_115:
        /*0048*/ 	.byte	0x04, 0x17
        /*004a*/ 	.short	(.L_117 - .L_116)
.L_116:
        /*004c*/ 	.word	0x00000000
        /*0050*/ 	.short	0x0002
        /*0052*/ 	.short	0x0010
        /*0054*/ 	.byte	0x00, 0xf5, 0x21, 0x00


	//----- nvinfo : EIATTR_KPARAM_INFO
	.align		4
.L_117:
        /*0058*/ 	.byte	0x04, 0x17
        /*005a*/ 	.short	(.L_119 - .L_118)
.L_118:
        /*005c*/ 	.word	0x00000000
        /*0060*/ 	.short	0x0001
        /*0062*/ 	.short	0x0008
        /*0064*/ 	.byte	0x00, 0xf5, 0x21, 0x00


	//----- nvinfo : EIATTR_KPARAM_INFO
	.align		4
.L_119:
        /*0068*/ 	.byte	0x04, 0x17
        /*006a*/ 	.short	(.L_121 - .L_120)
.L_120:
        /*006c*/ 	.word	0x00000000
        /*0070*/ 	.short	0x0000
        /*0072*/ 	.short	0x0000
        /*0074*/ 	.byte	0x00, 0xf5, 0x21, 0x00


	//----- nvinfo : EIATTR_SPARSE_MMA_MASK
	.align		4
.L_121:
        /*0078*/ 	.byte	0x03, 0x50
        /*007a*/ 	.short	0x0000


	//----- nvinfo : EIATTR_MAXREG_COUNT
	.align		4
        /*007c*/ 	.byte	0x03, 0x1b
        /*007e*/ 	.short	0x00ff


	//----- nvinfo : EIATTR_MERCURY_ISA_VERSION
	.align		4
        /*0080*/ 	.byte	0x03, 0x5f
        /*0082*/ 	.short	0x0101


	//----- nvinfo : EIATTR_VRC_CTA_INIT_COUNT
	.align		4
        /*0084*/ 	.byte	0x02, 0x4a
	.zero		1
	.zero		1


	//----- nvinfo : EIATTR_EXIT_INSTR_OFFSETS
	.align		4
        /*0088*/ 	.byte	0x04, 0x1c
        /*008a*/ 	.short	(.L_123 - .L_122)


	//   ....[0]....
.L_122:
        /*008c*/ 	.word	0x00000100


	//   ....[1]....
        /*0090*/ 	.word	0x00000450


	//----- nvinfo : EIATTR_CRS_STACK_SIZE
	.align		4
.L_123:
        /*0094*/ 	.byte	0x04, 0x1e
        /*0096*/ 	.short	(.L_125 - .L_124)
.L_124:
        /*0098*/ 	.word	0x00000000


	//----- nvinfo : EIATTR_CBANK_PARAM_SIZE
	.align		4
.L_125:
        /*009c*/ 	.byte	0x03, 0x19
        /*009e*/ 	.short	0x0028


	//----- nvinfo : EIATTR_PARAM_CBANK
	.align		4
        /*00a0*/ 	.byte	0x04, 0x0a
        /*00a2*/ 	.short	(.L_127 - .L_126)
	.align		4
.L_126:
        /*00a4*/ 	.word	index@(.nv.constant0._Z16compute_p_matrixPfS_S_ffii)
        /*00a8*/ 	.short	0x0380
        /*00aa*/ 	.short	0x0028


	//----- nvinfo : EIATTR_SW_WAR
	.align		4
.L_127:
        /*00ac*/ 	.byte	0x04, 0x36
        /*00ae*/ 	.short	(.L_129 - .L_128)
.L_128:
        /*00b0*/ 	.word	0x00000008
.L_129:


//--------------------- .nv.info._Z16compute_b_matrixPfS_S_ffffii --------------------------
	.section	.nv.info._Z16compute_b_matrixPfS_S_ffffii,"",@"SHT_CUDA_INFO"
	.sectionflags	@""
	.align	4


	//----- nvinfo : EIATTR_CUDA_API_VERSION
	.align		4
        /*0000*/ 	.byte	0x04, 0x37
        /*0002*/ 	.short	(.L_131 - .L_130)
.L_130:
        /*0004*/ 	.word	0x00000082


	//----- nvinfo : EIATTR_KPARAM_INFO
	.align		4
.L_131:
        /*0008*/ 	.byte	0x04, 0x17
        /*000a*/ 	.short	(.L_133 - .L_132)
.L_132:
        /*000c*/ 	.word	0x00000000
        /*0010*/ 	.short	0x0008
        /*0012*/ 	.short	0x002c
        /*0014*/ 	.byte	0x00, 0xf0, 0x11, 0x00


	//----- nvinfo : EIATTR_KPARAM_INFO
	.align		4
.L_133:
        /*0018*/ 	.byte	0x04, 0x17
        /*001a*/ 	.short	(.L_135 - .L_134)
.L_134:
        /*001c*/ 	.word	0x00000000
        /*0020*/ 	.short	0x0007
        /*0022*/ 	.short	0x0028
        /*0024*/ 	.byte	0x00, 0xf0, 0x11, 0x00


	//----- nvinfo : EIATTR_KPARAM_INFO
	.align		4
.L_135:
        /*0028*/ 	.byte	0x04, 0x17
        /*002a*/ 	.short	(.L_137 - .L_136)
.L_136:
        /*002c*/ 	.word	0x00000000
        /*0030*/ 	.short	0x0006
        /*0032*/ 	.short	0x0024
        /*0034*/ 	.byte	0x00, 0xf0, 0x11, 0x00


	//----- nvinfo : EIATTR_KPARAM_INFO
	.align		4
.L_137:
        /*0038*/ 	.byte	0x04, 0x17
        /*003a*/ 	.short	(.L_139 - .L_138)
.L_138:
        /*003c*/ 	.word	0x00000000
        /*0040*/ 	.short	0x0005
        /*0042*/ 	.short	0x0020
        /*0044*/ 	.byte	0x00, 0xf0, 0x11, 0x00


	//----- nvinfo : EIATTR_KPARAM_INFO
	.align		4
.L_139:
        /*0048*/ 	.byte	0x04, 0x17
        /*004a*/ 	.short	(.L_141 - .L_140)
.L_140:
        /*004c*/ 	.word	0x00000000
        /*0050*/ 	.short	0x0004
        /*0052*/ 	.short	0x001c
        /*0054*/ 	.byte	0x00, 0xf0, 0x11, 0x00


	//----- nvinfo : EIATTR_KPARAM_INFO
	.align		4
.L_141:
        /*0058*/ 	.byte	0x04, 0x17
        /*005a*/ 	.short	(.L_143 - .L_142)
.L_142:
        /*005c*/ 	.word	0x00000000
        /*0060*/ 	.short	0x0003
        /*0062*/ 	.short	0x0018
        /*0064*/ 	.byte	0x00, 0xf0, 0x11, 0x00


	//----- nvinfo : EIATTR_KPARAM_INFO
	.align		4
.L_143:
        /*0068*/ 	.byte	0x04, 0x17
        /*006a*/ 	.short	(.L_145 - .L_144)
.L_144:
        /*006c*/ 	.word	0x00000000
        /*0070*/ 	.short	0x0002
        /*0072*/ 	.short	0x0010
        /*0074*/ 	.byte	0x00, 0xf5, 0x21, 0x00


	//----- nvinfo : EIATTR_KPARAM_INFO
	.align		4
.L_145:
        /*0078*/ 	.byte	0x04, 0x17
        /*007a*/ 	.short	(.L_147 - .L_146)
.L_146:
        /*007c*/ 	.word	0x00000000
        /*0080*/ 	.short	0x0001
        /*0082*/ 	.short	0x0008
        /*0084*/ 	.byte	0x00, 0xf5, 0x21, 0x00


	//----- nvinfo : EIATTR_KPARAM_INFO
	.align		4
.L_147:
        /*0088*/ 	.byte	0x04, 0x17
        /*008a*/ 	.short	(.L_149 - .L_148)
.L_148:
        /*008c*/ 	.word	0x00000000
        /*0090*/ 	.short	0x0000
        /*0092*/ 	.short	0x0000
        /*0094*/ 	.byte	0x00, 0xf5, 0x21, 0x00


	//----- nvinfo : EIATTR_SPARSE_MMA_MASK
	.align		4
.L_149:
        /*0098*/ 	.byte	0x03, 0x50
        /*009a*/ 	.short	0x0000


	//----- nvinfo : EIATTR_MAXREG_COUNT
	.align		4
        /*009c*/ 	.byte	0x03, 0x1b
        /*009e*/ 	.short	0x00ff


	//----- nvinfo : EIATTR_MERCURY_ISA_VERSION
	.align		4
        /*00a0*/ 	.byte	0x03, 0x5f
        /*00a2*/ 	.short	0x0101


	//----- nvinfo : EIATTR_VRC_CTA_INIT_COUNT
	.align		4
        /*00a4*/ 	.byte	0x02, 0x4a
	.zero		1
	.zero		1


	//----- nvinfo : EIATTR_EXIT_INSTR_OFFSETS
	.align		4
        /*00a8*/ 	.byte	0x04, 0x1c
        /*00aa*/ 	.short	(.L_151 - .L_150)


	//   ....[0]....
.L_150:
        /*00ac*/ 	.word	0x00000100


	//   ....[1]....
        /*00b0*/ 	.word	0x00001150


	//----- nvinfo : EIATTR_CRS_STACK_SIZE
	.align		4
.L_151:
        /*00b4*/ 	.byte	0x04, 0x1e
        /*00b6*/ 	.short	(.L_153 - .L_152)
.L_152:
        /*00b8*/ 	.word	0x00000000


	//----- nvinfo : EIATTR_CBANK_PARAM_SIZE
	.align		4
.L_153:
        /*00bc*/ 	.byte	0x03, 0x19
        /*00be*/ 	.short	0x0030


	//----- nvinfo : EIATTR_PARAM_CBANK
	.align		4
        /*00c0*/ 	.byte	0x04, 0x0a
        /*00c2*/ 	.short	(.L_155 - .L_154)
	.align		4
.L_154:
        /*00c4*/ 	.word	index@(.nv.constant0._Z16compute_b_matrixPfS_S_ffffii)
        /*00c8*/ 	.short	0x0380
        /*00ca*/ 	.short	0x0030


	//----- nvinfo : EIATTR_SW_WAR
	.align		4
.L_155:
        /*00cc*/ 	.byte	0x04, 0x36
        /*00ce*/ 	.short	(.L_157 - .L_156)
.L_156:
        /*00d0*/ 	.word	0x00000008
.L_157:


//--------------------- .nv.callgraph             --------------------------
	.section	.nv.callgraph,"",@"SHT_CUDA_CALLGRAPH"
	.align	4
	.sectionentsize	8
	.align		4
        /*0000*/ 	.word	0x00000000
	.align		4
        /*0004*/ 	.word	0xffffffff
	.align		4
        /*0008*/ 	.word	0x00000000
	.align		4
        /*000c*/ 	.word	0xfffffffe
	.align		4
        /*0010*/ 	.word	0x00000000
	.align		4
        /*0014*/ 	.word	0xfffffffd
	.align		4
        /*0018*/ 	.word	0x00000000
	.align		4
        /*001c*/ 	.word	0xfffffffc


//--------------------- .text._Z17set_uv_boundariesPfS_ii --------------------------
	.section	.text._Z17set_uv_boundariesPfS_ii,"ax",@progbits
	.align	128
        .global         _Z17set_uv_boundariesPfS_ii
        .type           _Z17set_uv_boundariesPfS_ii,@function
        .size           _Z17set_uv_boundariesPfS_ii,(.L_x_77 - _Z17set_uv_boundariesPfS_ii)
        .other          _Z17set_uv_boundariesPfS_ii,@"STO_CUDA_ENTRY STV_DEFAULT"
_Z17set_uv_boundariesPfS_ii:
.text._Z17set_uv_boundariesPfS_ii:
[----:B------:R-:W-:Y:S01]  /*0000*/  LDC R1, c[0x0][0x37c] ;  /* 0x0000df00ff017b82 */ /* 0x000fe20000000800 */
[----:B------:R-:W0:Y:S07]  /*0010*/  S2R R0, SR_TID.X ;  /* 0x0000000000007919 */ /* 0x000e2e0000002100 */
[----:B------:R-:W0:Y:S01]  /*0020*/  S2UR UR4, SR_CTAID.X ;  /* 0x00000000000479c3 */ /* 0x000e220000002500 */
[----:B------:R-:W1:Y:S01]  /*0030*/  LDCU UR5, c[0x0][0x394] ;  /* 0x00007280ff0577ac */ /* 0x000e620008000800 */
[----:B------:R-:W-:Y:S01]  /*0040*/  BSSY.RECONVERGENT B0, `(.L_x_0) ;  /* 0x0000014000007945 */ /* 0x000fe20003800200 */
[----:B------:R-:W2:Y:S05]  /*0050*/  LDCU.64 UR6, c[0x0][0x358] ;  /* 0x00006b00ff0677ac */ /* 0x000eaa0008000a00 */
[----:B------:R-:W0:Y:S08]  /*0060*/  LDC R9, c[0x0][0x360] ;  /* 0x0000d800ff097b82 */ /* 0x000e300000000800 */
[----:B------:R-:W3:Y:S01]  /*0070*/  LDC R8, c[0x0][0x390] ;  /* 0x0000e400ff087b82 */ /* 0x000ee20000000800 */
[----:B0-----:R-:W-:-:S05]  /*0080*/  IMAD R9, R9, UR4, R0 ;  /* 0x0000000409097c24 */ /* 0x001fca000f8e0200 */
[C---:B-1----:R-:W-:Y:S02]  /*0090*/  ISETP.GE.AND P0, PT, R9.reuse, UR5, PT ;  /* 0x0000000509007c0c */ /* 0x042fe4000bf06270 */
[----:B---3--:R-:W-:-:S11]  /*00a0*/  ISETP.GE.AND P1, PT, R9, R8, PT ;  /* 0x000000080900720c */ /* 0x008fd60003f26270 */
[----:B--2---:R-:W-:Y:S05]  /*00b0*/  @P0 BRA `(.L_x_1) ;  /* 0x0000000000300947 */ /* 0x004fea0003800000 */
[----:B------:R-:W0:Y:S08]  /*00c0*/  LDC R11, c[0x0][0x390] ;  /* 0x0000e400ff0b7b82 */ /* 0x000e300000000800 */
[----:B------:R-:W1:Y:S08]  /*00d0*/  LDC.64 R2, c[0x0][0x380] ;  /* 0x0000e000ff027b82 */ /* 0x000e700000000a00 */
[----:B------:R-:W2:Y:S01]  /*00e0*/  LDC.64 R4, c[0x0][0x388] ;  /* 0x0000e200ff047b82 */ /* 0x000ea20000000a00 */
[----:B0-----:R-:W-:-:S04]  /*00f0*/  IMAD R7, R9, R11, RZ ;  /* 0x0000000b09077224 */ /* 0x001fc800078e02ff */
[----:B-1----:R-:W-:-:S05]  /*0100*/  IMAD.WIDE R2, R7, 0x4, R2 ;  /* 0x0000000407027825 */ /* 0x002fca00078e0202 */
[----:B------:R0:W-:Y:S01]  /*0110*/  STG.E desc[UR6][R2.64], RZ ;  /* 0x000000ff02007986 */ /* 0x0001e2000c101906 */
[----:B------:R-:W-:-:S04]  /*0120*/  IMAD.WIDE R12, R11, 0x4, R2 ;  /* 0x000000040b0c7825 */ /* 0x000fc800078e0202 */
[----:B--2---:R-:W-:Y:S01]  /*0130*/  IMAD.WIDE R4, R7, 0x4, R4 ;  /* 0x0000000407047825 */ /* 0x004fe200078e0204 */
[----:B------:R0:W-:Y:S04]  /*0140*/  STG.E desc[UR6][R12.64+-0x4], RZ ;  /* 0xfffffcff0c007986 */ /* 0x0001e8000c101906 */
[----:B------:R0:W-:Y:S01]  /*0150*/  STG.E desc[UR6][R4.64], RZ ;  /* 0x000000ff04007986 */ /* 0x0001e2000c101906 */
[----:B------:R-:W-:-:S05]  /*0160*/  IMAD.WIDE R6, R11, 0x4, R4 ;  /* 0x000000040b067825 */ /* 0x000fca00078e0204 */
[----:B------:R0:W-:Y:S02]  /*0170*/  STG.E desc[UR6][R6.64+-0x4], RZ ;  /* 0xfffffcff06007986 */ /* 0x0001e4000c101906 */
.L_x_1:
[----:B------:R-:W-:Y:S05]  /*0180*/  BSYNC.RECONVERGENT B0 ;  /* 0x0000000000007941 */ /* 0x000fea0003800200 */
.L_x_0:
[----:B------:R-:W-:Y:S05]  /*0190*/  @P1 EXIT ;  /* 0x000000000000194d */ /* 0x000fea0003800000 */
[----:B0-----:R-:W0:Y:S01]  /*01a0*/  LDC.64 R2, c[0x0][0x380] ;  /* 0x0000e000ff027b82 */ /* 0x001e220000000a00 */
[----:B------:R-:W-:Y:S01]  /*01b0*/  UIADD3 UR4, UPT, UPT, UR5, -0x1, URZ ;  /* 0xffffffff05047890 */ /* 0x000fe2000fffe0ff */
[----:B------:R-:W-:-:S06]  /*01c0*/  HFMA2 R11, -RZ, RZ, 1.875, 0 ;  /* 0x3f800000ff0b7431 */ /* 0x000fcc00000001ff */
[----:B------:R-:W1:Y:S01]  /*01d0*/  LDC.64 R6, c[0x0][0x388] ;  /* 0x0000e200ff067b82 */ /* 0x000e620000000a00 */
[----:B0-----:R-:W-:-:S05]  /*01e0*/  IMAD.WIDE R2, R9, 0x4, R2 ;  /* 0x0000000409027825 */ /* 0x001fca00078e0202 */
[----:B------:R-:W-:Y:S01]  /*01f0*/  STG.E desc[UR6][R2.64], RZ ;  /* 0x000000ff02007986 */ /* 0x000fe2000c101906 */
[----:B-1----:R-:W-:-:S04]  /*0200*/  IMAD.WIDE R6, R9, 0x4, R6 ;  /* 0x0000000409067825 */ /* 0x002fc800078e0206 */
[----:B------:R-:W-:-:S04]  /*0210*/  IMAD R9, R8, UR4, RZ ;  /* 0x0000000408097c24 */ /* 0x000fc8000f8e02ff */
[----:B------:R-:W-:-:S04]  /*0220*/  IMAD.WIDE R4, R9, 0x4, R2 ;  /* 0x0000000409047825 */ /* 0x000fc800078e0202 */
[----:B------:R-:W-:Y:S01]  /*0230*/  IMAD.WIDE R8, R9, 0x4, R6 ;  /* 0x0000000409087825 */ /* 0x000fe200078e0206 */
[----:B------:R-:W-:Y:S04]  /*0240*/  STG.E desc[UR6][R4.64], R11 ;  /* 0x0000000b04007986 */ /* 0x000fe8000c101906 */
[----:B------:R-:W-:Y:S04]  /*0250*/  STG.E desc[UR6][R6.64], RZ ;  /* 0x000000ff06007986 */ /* 0x000fe8000c101906 */
[----:B------:R-:W-:Y:S01]  /*0260*/  STG.E desc[UR6][R8.64], RZ ;  /* 0x000000ff08007986 */ /* 0x000fe2000c101906 */
[----:B------:R-:W-:Y:S05]  /*0270*/  EXIT ;  /* 0x000000000000794d */ /* 0x000fea0003800000 */
.L_x_2:
[----:B------:R-:W-:-:S00]  /*0280*/  BRA `(.L_x_2) ;  /* 0xfffffffc00fc7947 */ /* 0x000fc0000383ffff */
[----:B------:R-:W-:-:S00]  /*0290*/  NOP ;  /* 0x0000000000007918 */ /* 0x000fc00000000000 */
        /* <DEDUP_REMOVED lines=14> */
.L_x_77:


//--------------------- .text._Z16set_p_boundariesPfii --------------------------
	.section	.text._Z16set_p_boundariesPfii,"ax",@progbits
	.align	128
        .global         _Z16set_p_boundariesPfii
        .type           _Z16set_p_boundariesPfii,@function
        .size           _Z16set_p_boundariesPfii,(.L_x_78 - _Z16set_p_boundariesPfii)
        .other          _Z16set_p_boundariesPfii,@"STO_CUDA_ENTRY STV_DEFAULT"
_Z16set_p_boundariesPfii:
.text._Z16set_p_boundariesPfii:
        /* <DEDUP_REMOVED lines=13> */
[----:B------:R-:W1:Y:S01]  /*00d0*/  LDC.64 R2, c[0x0][0x380] ;  /* 0x0000e000ff027b82 */ /* 0x000e620000000a00 */
[----:B0-----:R-:W-:-:S04]  /*00e0*/  IMAD R5, R7, R4, RZ ;  /* 0x0000000407057224 */ /* 0x001fc800078e02ff */
[----:B-1----:R-:W-:-:S05]  /*00f0*/  IMAD.WIDE R2, R5, 0x4, R2 ;  /* 0x0000000405027825 */ /* 0x002fca00078e0202 */
[----:B------:R-:W2:Y:S01]  /*0100*/  LDG.E R9, desc[UR6][R2.64+0x4] ;  /* 0x0000040602097981 */ /* 0x000ea2000c1e1900 */
[----:B------:R-:W-:-:S03]  /*0110*/  IMAD.WIDE R4, R4, 0x4, R2 ;  /* 0x0000000404047825 */ /* 0x000fc600078e0202 */
[----:B--2---:R0:W-:Y:S04]  /*0120*/  STG.E desc[UR6][R2.64], R9 ;  /* 0x0000000902007986 */ /* 0x0041e8000c101906 */
[----:B------:R-:W2:Y:S04]  /*0130*/  LDG.E R11, desc[UR6][R4.64+-0x8] ;  /* 0xfffff806040b7981 */ /* 0x000ea8000c1e1900 */
[----:B--2---:R0:W-:Y:S02]  /*0140*/  STG.E desc[UR6][R4.64+-0x4], R11 ;  /* 0xfffffc0b04007986 */ /* 0x0041e4000c101906 */
.L_x_4:
[----:B------:R-:W-:Y:S05]  /*0150*/  BSYNC.RECONVERGENT B0 ;  /* 0x0000000000007941 */ /* 0x000fea0003800200 */
.L_x_3:
[----:B------:R-:W-:Y:S05]  /*0160*/  @P1 EXIT ;  /* 0x000000000000194d */ /* 0x000fea0003800000 */
[----:B0-----:R-:W0:Y:S01]  /*0170*/  LDC.64 R4, c[0x0][0x380] ;  /* 0x0000e000ff047b82 */ /* 0x001e220000000a00 */
[----:B------:R-:W-:-:S05]  /*0180*/  IADD3 R3, PT, PT, R7, R6, RZ ;  /* 0x0000000607037210 */ /* 0x000fca0007ffe0ff */
[----:B0-----:R-:W-:-:S06]  /*0190*/  IMAD.WIDE R2, R3, 0x4, R4 ;  /* 0x0000000403027825 */ /* 0x001fcc00078e0204 */
[----:B------:R-:W2:Y:S01]  /*01a0*/  LDG.E R3, desc[UR6][R2.64] ;  /* 0x0000000602037981 */ /* 0x000ea2000c1e1900 */
[----:B------:R-:W-:Y:S01]  /*01b0*/  UIADD3 UR4, UPT, UPT, UR5, -0x1, URZ ;  /* 0xffffffff05047890 */ /* 0x000fe2000fffe0ff */
[----:B------:R-:W-:-:S05]  /*01c0*/  IMAD.WIDE R4, R7, 0x4, R4 ;  /* 0x0000000407047825 */ /* 0x000fca00078e0204 */
[----:B------:R-:W-:-:S04]  /*01d0*/  IMAD R7, R6, UR4, RZ ;  /* 0x0000000406077c24 */ /* 0x000fc8000f8e02ff */
[----:B------:R-:W-:Y:S01]  /*01e0*/  IMAD.WIDE R6, R7, 0x4, R4 ;  /* 0x0000000407067825 */ /* 0x000fe200078e0204 */
[----:B--2---:R-:W-:Y:S04]  /*01f0*/  STG.E desc[UR6][R4.64], R3 ;  /* 0x0000000304007986 */ /* 0x004fe8000c101906 */
[----:B------:R-:W-:Y:S01]  /*0200*/  STG.E desc[UR6][R6.64], RZ ;  /* 0x000000ff06007986 */ /* 0x000fe2000c101906 */
[----:B------:R-:W-:Y:S05]  /*0210*/  EXIT ;  /* 0x000000000000794d */ /* 0x000fea0003800000 */
.L_x_5:
        /* <DEDUP_REMOVED lines=14> */
.L_x_78:


//--------------------- .text._Z16update_uv_matrixPfS_S_S_S_fffffii --------------------------
	.section	.text._Z16update_uv_matrixPfS_S_S_S_fffffii,"ax",@progbits
	.align	128
        .global         _Z16update_uv_matrixPfS_S_S_S_fffffii
        .type           _Z16update_uv_matrixPfS_S_S_S_fffffii,@function
        .size           _Z16update_uv_matrixPfS_S_S_S_fffffii,(.L_x_73 - _Z16update_uv_matrixPfS_S_S_S_fffffii)
        .other          _Z16update_uv_matrixPfS_S_S_S_fffffii,@"STO_CUDA_ENTRY STV_DEFAULT"
_Z16update_uv_matrixPfS_S_S_S_fffffii:
.text._Z16update_uv_matrixPfS_S_S_S_fffffii:
[----:B------:R-:W-:Y:S01]  /*0000*/  LDC R1, c[0x0][0x37c] ;  /* 0x0000df00ff017b82 */ /* 0x000fe20000000800 */
[----:B------:R-:W0:Y:S07]  /*0010*/  S2R R0, SR_TID.X ;  /* 0x0000000000007919 */ /* 0x000e2e0000002100 */
[----:B------:R-:W0:Y:S01]  /*0020*/  S2UR UR6, SR_CTAID.X ;  /* 0x00000000000679c3 */ /* 0x000e220000002500 */
[----:B------:R-:W1:Y:S01]  /*0030*/  LDCU UR8, c[0x0][0x3bc] ;  /* 0x00007780ff0877ac */ /* 0x000e620008000800 */
[----:B------:R-:W2:Y:S01]  /*0040*/  S2R R3, SR_TID.Y ;  /* 0x0000000000037919 */ /* 0x000ea20000002200 */
[----:B------:R-:W3:Y:S05]  /*0050*/  LDCU UR4, c[0x0][0x3c0] ;  /* 0x00007800ff0477ac */ /* 0x000eea0008000800 */
[----:B------:R-:W0:Y:S08]  /*0060*/  LDC R5, c[0x0][0x360] ;  /* 0x0000d800ff057b82 */ /* 0x000e300000000800 */
[----:B------:R-:W2:Y:S01]  /*0070*/  S2UR UR7, SR_CTAID.Y ;  /* 0x00000000000779c3 */ /* 0x000ea20000002600 */
[----:B-1----:R-:W-:-:S02]  /*0080*/  UIADD3 UR5, UPT, UPT, UR8, -0x1, URZ ;  /* 0xffffffff08057890 */ /* 0x002fc4000fffe0ff */
[----:B---3--:R-:W-:-:S05]  /*0090*/  UIADD3 UR4, UPT, UPT, UR4, -0x1, URZ ;  /* 0xffffffff04047890 */ /* 0x008fca000fffe0ff */
[----:B------:R-:W2:Y:S01]  /*00a0*/  LDC R2, c[0x0][0x364] ;  /* 0x0000d900ff027b82 */ /* 0x000ea20000000800 */
[----:B0-----:R-:W-:-:S05]  /*00b0*/  IMAD R5, R5, UR6, R0 ;  /* 0x0000000605057c24 */ /* 0x001fca000f8e0200 */
[----:B------:R-:W-:-:S04]  /*00c0*/  ISETP.GE.AND P0, PT, R5, UR5, PT ;  /* 0x0000000505007c0c */ /* 0x000fc8000bf06270 */
[----:B------:R-:W-:Y:S01]  /*00d0*/  ISETP.LT.OR P0, PT, R5, 0x1, P0 ;  /* 0x000000010500780c */ /* 0x000fe20000701670 */
[----:B--2---:R-:W-:-:S05]  /*00e0*/  IMAD R0, R2, UR7, R3 ;  /* 0x0000000702007c24 */ /* 0x004fca000f8e0203 */
[----:B------:R-:W-:-:S04]  /*00f0*/  ISETP.EQ.OR P0, PT, R0, RZ, P0 ;  /* 0x000000ff0000720c */ /* 0x000fc80000702670 */
[----:B------:R-:W-:-:S13]  /*0100*/  ISETP.GE.OR P0, PT, R0, UR4, P0 ;  /* 0x0000000400007c0c */ /* 0x000fda0008706670 */
[----:B------:R-:W-:Y:S05]  /*0110*/  @P0 EXIT ;  /* 0x000000000000094d */ /* 0x000fea0003800000 */
[----:B------:R-:W0:Y:S01]  /*0120*/  LDC.64 R16, c[0x0][0x390] ;  /* 0x0000e400ff107b82 */ /* 0x000e220000000a00 */
[----:B------:R-:W1:Y:S01]  /*0130*/  LDCU.64 UR4, c[0x0][0x358] ;  /* 0x00006b00ff0477ac */ /* 0x000e620008000a00 */
[----:B------:R-:W-:Y:S01]  /*0140*/  IMAD R3, R0, UR8, R5 ;  /* 0x0000000800037c24 */ /* 0x000fe2000f8e0205 */
[----:B------:R-:W2:Y:S05]  /*0150*/  LDCU UR6, c[0x0][0x3b0] ;  /* 0x00007600ff0677ac */ /* 0x000eaa0008000800 */
[----:B------:R-:W3:Y:S01]  /*0160*/  LDC R6, c[0x0][0x3a8] ;  /* 0x0000ea00ff067b82 */ /* 0x000ee20000000800 */
[----:B0-----:R-:W-:-:S05]  /*0170*/  IMAD.WIDE R16, R3, 0x4, R16 ;  /* 0x0000000403107825 */ /* 0x001fca00078e0210 */
[----:B-1----:R-:W2:Y:S01]  /*0180*/  LDG.E R11, desc[UR4][R16.64] ;  /* 0x00000004100b7981 */ /* 0x002ea2000c1e1900 */
[----:B------:R-:W-:Y:S01]  /*0190*/  BSSY.RECONVERGENT B0, `(.L_x_6) ;  /* 0x000000e000007945 */ /* 0x000fe20003800200 */
[----:B---3--:R-:W0:Y:S02]  /*01a0*/  MUFU.RCP R2, R6 ;  /* 0x0000000600027308 */ /* 0x008e240000001000 */
[----:B0-----:R-:W-:-:S04]  /*01b0*/  FFMA R7, R2, -R6, 1 ;  /* 0x3f80000002077423 */ /* 0x001fc80000000806 */
[----:B------:R-:W-:Y:S01]  /*01c0*/  FFMA R2, R2, R7, R2 ;  /* 0x0000000702027223 */ /* 0x000fe20000000002 */
[----:B--2---:R-:W-:-:S04]  /*01d0*/  FMUL R23, R11, UR6 ;  /* 0x000000060b177c20 */ /* 0x004fc80008400000 */
[----:B------:R-:W0:Y:S01]  /*01e0*/  FCHK P0, R23, R6 ;  /* 0x0000000617007302 */ /* 0x000e220000000000 */
[----:B------:R-:W-:-:S04]  /*01f0*/  FFMA R4, R23, R2, RZ ;  /* 0x0000000217047223 */ /* 0x000fc800000000ff */
[----:B------:R-:W-:-:S04]  /*0200*/  FFMA R7, R4, -R6, R23 ;  /* 0x8000000604077223 */ /* 0x000fc80000000017 */
[----:B------:R-:W-:Y:S01]  /*0210*/  FFMA R2, R2, R7, R4 ;  /* 0x0000000702027223 */ /* 0x000fe20000000004 */
[----:B0-----:R-:W-:Y:S06]  /*0220*/  @!P0 BRA `(.L_x_7) ;  /* 0x0000000000108947 */ /* 0x001fec0003800000 */
[----:B------:R-:W0:Y:S01]  /*0230*/  LDCU UR6, c[0x0][0x3a8] ;  /* 0x00007500ff0677ac */ /* 0x000e220008000800 */
[----:B------:R-:W-:Y:S02]  /*0240*/  MOV R4, 0x270 ;  /* 0x0000027000047802 */ /* 0x000fe40000000f00 */
[----:B0-----:R-:W-:-:S07]  /*0250*/  MOV R2, UR6 ;  /* 0x0000000600027c02 */ /* 0x001fce0008000f00 */
[----:B------:R-:W-:Y:S05]  /*0260*/  CALL.REL.NOINC `($__internal_0_$__cuda_sm3x_div_rn_noftz_f32_slowpath) ;  /* 0x0000000800ec7944 */ /* 0x000fea0003c00000 */
.L_x_7:
[----:B------:R-:W-:Y:S05]  /*0270*/  BSYNC.RECONVERGENT B0 ;  /* 0x0000000000007941 */ /* 0x000fea0003800200 */
.L_x_6:
[----:B------:R-:W0:Y:S01]  /*0280*/  LDC.64 R14, c[0x0][0x398] ;  /* 0x0000e600ff0e7b82 */ /* 0x000e220000000a00 */
[----:B------:R-:W2:Y:S01]  /*0290*/  LDG.E R18, desc[UR4][R16.64+-0x4] ;  /* 0xfffffc0410127981 */ /* 0x000ea2000c1e1900 */
[----:B------:R-:W1:Y:S06]  /*02a0*/  LDCU UR6, c[0x0][0x3b0] ;  /* 0x00007600ff0677ac */ /* 0x000e6c0008000800 */
[----:B------:R-:W3:Y:S01]  /*02b0*/  LDC R10, c[0x0][0x3ac] ;  /* 0x0000eb00ff0a7b82 */ /* 0x000ee20000000800 */
[----:B0-----:R-:W-:-:S05]  /*02c0*/  IMAD.WIDE R14, R3, 0x4, R14 ;  /* 0x00000004030e7825 */ /* 0x001fca00078e020e */
[----:B------:R-:W1:Y:S01]  /*02d0*/  LDG.E R23, desc[UR4][R14.64] ;  /* 0x000000040e177981 */ /* 0x000e62000c1e1900 */
[----:B---3--:R-:W0:Y:S01]  /*02e0*/  MUFU.RCP R4, R10 ;  /* 0x0000000a00047308 */ /* 0x008e220000001000 */
[----:B------:R-:W-:Y:S01]  /*02f0*/  BSSY.RECONVERGENT B0, `(.L_x_8) ;  /* 0x000000f000007945 */ /* 0x000fe20003800200 */
[----:B0-----:R-:W-:-:S04]  /*0300*/  FFMA R7, R4, -R10, 1 ;  /* 0x3f80000004077423 */ /* 0x001fc8000000080a */
[----:B------:R-:W-:Y:S01]  /*0310*/  FFMA R6, R4, R7, R4 ;  /* 0x0000000704067223 */ /* 0x000fe20000000004 */
[----:B--2---:R-:W-:-:S04]  /*0320*/  FADD R4, R11, -R18 ;  /* 0x800000120b047221 */ /* 0x004fc80000000000 */
[----:B------:R-:W-:Y:S01]  /*0330*/  FFMA R19, R4, -R2, R11 ;  /* 0x8000000204137223 */ /* 0x000fe2000000000b */
[----:B-1----:R-:W-:-:S04]  /*0340*/  FMUL R23, R23, UR6 ;  /* 0x0000000617177c20 */ /* 0x002fc80008400000 */
        /* <DEDUP_REMOVED lines=9> */
.L_x_9:
[----:B------:R-:W-:Y:S05]  /*03e0*/  BSYNC.RECONVERGENT B0 ;  /* 0x0000000000007941 */ /* 0x000fea0003800200 */
.L_x_8:
[----:B------:R-:W0:Y:S01]  /*03f0*/  LDC R7, c[0x0][0x3bc] ;  /* 0x0000ef00ff077b82 */ /* 0x000e220000000800 */
[----:B------:R-:W1:Y:S07]  /*0400*/  LDCU UR6, c[0x0][0x3a8] ;  /* 0x00007500ff0677ac */ /* 0x000e6e0008000800 */
[----:B------:R-:W2:Y:S08]  /*0410*/  LDC.64 R12, c[0x0][0x390] ;  /* 0x0000e400ff0c7b82 */ /* 0x000eb00000000a00 */
[----:B------:R-:W3:Y:S01]  /*0420*/  LDC.64 R8, c[0x0][0x3b0] ;  /* 0x0000ec00ff087b82 */ /* 0x000ee20000000a00 */
[----:B0-----:R-:W-:-:S05]  /*0430*/  IMAD R0, R0, R7, -R7 ;  /* 0x0000000700007224 */ /* 0x001fca00078e0a07 */
[----:B------:R-:W-:-:S05]  /*0440*/  IADD3 R5, PT, PT, R5, R0, RZ ;  /* 0x0000000005057210 */ /* 0x000fca0007ffe0ff */
[----:B--2---:R-:W-:-:S05]  /*0450*/  IMAD.WIDE R12, R5, 0x4, R12 ;  /* 0x00000004050c7825 */ /* 0x004fca00078e020c */
[----:B------:R-:W2:Y:S01]  /*0460*/  LDG.E R6, desc[UR4][R12.64] ;  /* 0x000000040c067981 */ /* 0x000ea2000c1e1900 */
[----:B---3--:R-:W-:-:S04]  /*0470*/  FADD R7, R9, R9 ;  /* 0x0000000909077221 */ /* 0x008fc80000000000 */
[----:B-1----:R-:W-:-:S04]  /*0480*/  FMUL R21, R7, UR6 ;  /* 0x0000000607157c20 */ /* 0x002fc80008400000 */
[----:B------:R-:W0:Y:S08]  /*0490*/  MUFU.RCP R0, R21 ;  /* 0x0000001500007308 */ /* 0x000e300000001000 */
[----:B------:R-:W1:Y:S01]  /*04a0*/  FCHK P0, R8, R21 ;  /* 0x0000001508007302 */ /* 0x000e620000000000 */
[----:B0-----:R-:W-:-:S04]  /*04b0*/  FFMA R9, -R21, R0, 1 ;  /* 0x3f80000015097423 */ /* 0x001fc80000000100 */
[----:B------:R-:W-:-:S04]  /*04c0*/  FFMA R9, R0, R9, R0 ;  /* 0x0000000900097223 */ /* 0x000fc80000000000 */
[----:B------:R-:W-:-:S04]  /*04d0*/  FFMA R4, R9, R8, RZ ;  /* 0x0000000809047223 */ /* 0x000fc800000000ff */
[----:B------:R-:W-:Y:S01]  /*04e0*/  FFMA R10, -R21, R4, R8 ;  /* 0x00000004150a7223 */ /* 0x000fe20000000108 */
[----:B--2---:R-:W-:-:S04]  /*04f0*/  FADD R0, R11, -R6 ;  /* 0x800000060b007221 */ /* 0x004fc80000000000 */
[----:B------:R-:W-:Y:S01]  /*0500*/  FFMA R19, R0, -R2, R19 ;  /* 0x8000000200137223 */ /* 0x000fe20000000013 */
[----:B------:R-:W-:Y:S01]  /*0510*/  FFMA R2, R9, R10, R4 ;  /* 0x0000000a09027223 */ /* 0x000fe20000000004 */
[----:B-1----:R-:W-:Y:S06]  /*0520*/  @!P0 BRA `(.L_x_10) ;  /* 0x0000000000148947 */ /* 0x002fec0003800000 */
[----:B------:R-:W0:Y:S01]  /*0530*/  LDCU UR6, c[0x0][0x3b0] ;  /* 0x00007600ff0677ac */ /* 0x000e220008000800 */
[----:B------:R-:W-:Y:S02]  /*0540*/  MOV R2, R21 ;  /* 0x0000001500027202 */ /* 0x000fe40000000f00 */
[----:B------:R-:W-:Y:S02]  /*0550*/  MOV R4, 0x580 ;  /* 0x0000058000047802 */ /* 0x000fe40000000f00 */
[----:B0-----:R-:W-:-:S07]  /*0560*/  MOV R23, UR6 ;  /* 0x0000000600177c02 */ /* 0x001fce0008000f00 */
[----:B------:R-:W-:Y:S05]  /*0570*/  CALL.REL.NOINC `($__internal_0_$__cuda_sm3x_div_rn_noftz_f32_slowpath) ;  /* 0x0000000800287944 */ /* 0x000fea0003c00000 */
.L_x_10:
[----:B------:R-:W0:Y:S01]  /*0580*/  LDC.64 R12, c[0x0][0x3a0] ;  /* 0x0000e800ff0c7b82 */ /* 0x000e220000000a00 */
[----:B------:R-:W1:Y:S07]  /*0590*/  LDCU UR6, c[0x0][0x3b0] ;  /* 0x00007600ff0677ac */ /* 0x000e6e0008000800 */
[----:B------:R-:W2:Y:S08]  /*05a0*/  LDC R21, c[0x0][0x3a8] ;  /* 0x0000ea00ff157b82 */ /* 0x000eb00000000800 */
[----:B------:R-:W1:Y:S01]  /*05b0*/  LDC R0, c[0x0][0x3b8] ;  /* 0x0000ee00ff007b82 */ /* 0x000e620000000800 */
[----:B0-----:R-:W-:-:S05]  /*05c0*/  IMAD.WIDE R12, R3, 0x4, R12 ;  /* 0x00000004030c7825 */ /* 0x001fca00078e020c */
[----:B------:R-:W3:Y:S04]  /*05d0*/  LDG.E R4, desc[UR4][R12.64+0x4] ;  /* 0x000004040c047981 */ /* 0x000ee8000c1e1900 */
[----:B------:R-:W3:Y:S01]  /*05e0*/  LDG.E R9, desc[UR4][R12.64+-0x4] ;  /* 0xfffffc040c097981 */ /* 0x000ee2000c1e1900 */
[----:B--2---:R-:W-:-:S04]  /*05f0*/  FMUL R21, R21, R21 ;  /* 0x0000001515157220 */ /* 0x004fc80000400000 */
[----:B------:R-:W0:Y:S01]  /*0600*/  MUFU.RCP R8, R21 ;  /* 0x0000001500087308 */ /* 0x000e220000001000 */
[----:B-1----:R-:W-:-:S07]  /*0610*/  FMUL R0, R0, UR6 ;  /* 0x0000000600007c20 */ /* 0x002fce0008400000 */
[----:B------:R-:W1:Y:S01]  /*0620*/  FCHK P0, R0, R21 ;  /* 0x0000001500007302 */ /* 0x000e620000000000 */
[----:B0-----:R-:W-:-:S04]  /*0630*/  FFMA R23, -R21, R8, 1 ;  /* 0x3f80000015177423 */ /* 0x001fc80000000108 */
[----:B------:R-:W-:-:S04]  /*0640*/  FFMA R23, R8, R23, R8 ;  /* 0x0000001708177223 */ /* 0x000fc80000000008 */
[----:B------:R-:W-:Y:S01]  /*0650*/  FFMA R8, R0, R23, RZ ;  /* 0x0000001700087223 */ /* 0x000fe200000000ff */
[----:B---3--:R-:W-:-:S03]  /*0660*/  FADD R4, R4, -R9 ;  /* 0x8000000904047221 */ /* 0x008fc60000000000 */
[----:B------:R-:W-:Y:S01]  /*0670*/  FFMA R9, -R21, R8, R0 ;  /* 0x0000000815097223 */ /* 0x000fe20000000100 */
[----:B------:R-:W-:-:S03]  /*0680*/  FFMA R19, R4, -R2, R19 ;  /* 0x8000000204137223 */ /* 0x000fc60000000013 */
[----:B------:R-:W-:Y:S01]  /*0690*/  FFMA R8, R23, R9, R8 ;  /* 0x0000000917087223 */ /* 0x000fe20000000008 */
[----:B-1----:R-:W-:Y:S06]  /*06a0*/  @!P0 BRA `(.L_x_11) ;  /* 0x0000000000148947 */ /* 0x002fec0003800000 */
[----:B------:R-:W-:Y:S02]  /*06b0*/  MOV R2, R21 ;  /* 0x0000001500027202 */ /* 0x000fe40000000f00 */
[----:B------:R-:W-:Y:S02]  /*06c0*/  MOV R23, R0 ;  /* 0x0000000000177202 */ /* 0x000fe40000000f00 */
[----:B------:R-:W-:-:S07]  /*06d0*/  MOV R4, 0x6f0 ;  /* 0x000006f000047802 */ /* 0x000fce0000000f00 */
[----:B------:R-:W-:Y:S05]  /*06e0*/  CALL.REL.NOINC `($__internal_0_$__cuda_sm3x_div_rn_noftz_f32_slowpath) ;  /* 0x0000000400cc7944 */ /* 0x000fea0003c00000 */
[----:B------:R-:W-:-:S07]  /*06f0*/  MOV R8, R2 ;  /* 0x0000000200087202 */ /* 0x000fce0000000f00 */
.L_x_11:
[----:B------:R-:W2:Y:S01]  /*0700*/  LDG.E R2, desc[UR4][R16.64+0x4] ;  /* 0x0000040410027981 */ /* 0x000ea2000c1e1900 */
[----:B------:R-:W0:Y:S01]  /*0710*/  LDC R21, c[0x0][0x3ac] ;  /* 0x0000eb00ff157b82 */ /* 0x000e220000000800 */
[----:B------:R-:W-:Y:S01]  /*0720*/  FADD R11, R11, R11 ;  /* 0x0000000b0b0b7221 */ /* 0x000fe20000000000 */
[----:B0-----:R-:W-:-:S04]  /*0730*/  FMUL R21, R21, R21 ;  /* 0x0000001515157220 */ /* 0x001fc80000400000 */
[----:B------:R-:W0:Y:S08]  /*0740*/  MUFU.RCP R4, R21 ;  /* 0x0000001500047308 */ /* 0x000e300000001000 */
[----:B------:R-:W1:Y:S01]  /*0750*/  FCHK P0, R0, R21 ;  /* 0x0000001500007302 */ /* 0x000e620000000000 */
[----:B0-----:R-:W-:-:S04]  /*0760*/  FFMA R9, -R21, R4, 1 ;  /* 0x3f80000015097423 */ /* 0x001fc80000000104 */
[----:B------:R-:W-:Y:S01]  /*0770*/  FFMA R23, R4, R9, R4 ;  /* 0x0000000904177223 */ /* 0x000fe20000000004 */
[----:B--2---:R-:W-:-:S03]  /*0780*/  FADD R9, R2, -R11 ;  /* 0x8000000b02097221 */ /* 0x004fc60000000000 */
[----:B------:R-:W-:Y:S01]  /*0790*/  FFMA R2, R0, R23, RZ ;  /* 0x0000001700027223 */ /* 0x000fe200000000ff */
[----:B------:R-:W-:-:S03]  /*07a0*/  FADD R18, R18, R9 ;  /* 0x0000000912127221 */ /* 0x000fc60000000000 */
[----:B------:R-:W-:Y:S01]  /*07b0*/  FFMA R4, -R21, R2, R0 ;  /* 0x0000000215047223 */ /* 0x000fe20000000100 */
[----:B------:R-:W-:-:S03]  /*07c0*/  FFMA R19, R18, R8, R19 ;  /* 0x0000000812137223 */ /* 0x000fc60000000013 */
[----:B------:R-:W-:Y:S01]  /*07d0*/  FFMA R18, R23, R4, R2 ;  /* 0x0000000417127223 */ /* 0x000fe20000000002 */
[----:B-1----:R-:W-:Y:S06]  /*07e0*/  @!P0 BRA `(.L_x_12) ;  /* 0x0000000000148947 */ /* 0x002fec0003800000 */
[----:B------:R-:W-:Y:S02]  /*07f0*/  MOV R23, R0 ;  /* 0x0000000000177202 */ /* 0x000fe40000000f00 */
[----:B------:R-:W-:Y:S02]  /*0800*/  MOV R2, R21 ;  /* 0x0000001500027202 */ /* 0x000fe40000000f00 */
[----:B------:R-:W-:-:S07]  /*0810*/  MOV R4, 0x830 ;  /* 0x0000083000047802 */ /* 0x000fce0000000f00 */
[----:B------:R-:W-:Y:S05]  /*0820*/  CALL.REL.NOINC `($__internal_0_$__cuda_sm3x_div_rn_noftz_f32_slowpath) ;  /* 0x00000004007c7944 */ /* 0x000fea0003c00000 */
[----:B------:R-:W-:-:S07]  /*0830*/  MOV R18, R2 ;  /* 0x0000000200127202 */ /* 0x000fce0000000f00 */
.L_x_12:
[----:B------:R-:W0:Y:S01]  /*0840*/  LDC R23, c[0x0][0x3bc] ;  /* 0x0000ef00ff177b82 */ /* 0x000e220000000800 */
[----:B------:R-:W1:Y:S07]  /*0850*/  LDCU UR6, c[0x0][0x3b0] ;  /* 0x00007600ff0677ac */ /* 0x000e6e0008000800 */
[----:B------:R-:W2:Y:S08]  /*0860*/  LDC.64 R20, c[0x0][0x380] ;  /* 0x0000e000ff147b82 */ /* 0x000eb00000000a00 */
[----:B------:R-:W3:Y:S01]  /*0870*/  LDC R4, c[0x0][0x3a8] ;  /* 0x0000ea00ff047b82 */ /* 0x000ee20000000800 */
[----:B0-----:R-:W-:-:S06]  /*0880*/  IMAD.WIDE R22, R23, 0x4, R16 ;  /* 0x0000000417167825 */ /* 0x001fcc00078e0210 */
[----:B------:R-:W4:Y:S01]  /*0890*/  LDG.E R22, desc[UR4][R22.64] ;  /* 0x0000000416167981 */ /* 0x000f22000c1e1900 */
[----:B--2---:R-:W-:-:S04]  /*08a0*/  IMAD.WIDE R20, R3, 0x4, R20 ;  /* 0x0000000403147825 */ /* 0x004fc800078e0214 */
[----:B----4-:R-:W-:-:S04]  /*08b0*/  FADD R11, -R11, R22 ;  /* 0x000000160b0b7221 */ /* 0x010fc80000000100 */
[----:B------:R-:W-:-:S04]  /*08c0*/  FADD R6, R6, R11 ;  /* 0x0000000b06067221 */ /* 0x000fc80000000000 */
[----:B------:R-:W-:-:S05]  /*08d0*/  FFMA R9, R6, R18, R19 ;  /* 0x0000001206097223 */ /* 0x000fca0000000013 */
[----:B------:R0:W-:Y:S04]  /*08e0*/  STG.E desc[UR4][R20.64], R9 ;  /* 0x0000000914007986 */ /* 0x0001e8000c101904 */
[----:B------:R-:W1:Y:S04]  /*08f0*/  LDG.E R16, desc[UR4][R16.64] ;  /* 0x0000000410107981 */ /* 0x000e68000c1e1900 */
[----:B------:R2:W5:Y:S01]  /*0900*/  LDG.E R19, desc[UR4][R14.64] ;  /* 0x000000040e137981 */ /* 0x000562000c1e1900 */
[----:B---3--:R-:W3:Y:S01]  /*0910*/  MUFU.RCP R11, R4 ;  /* 0x00000004000b7308 */ /* 0x008ee20000001000 */
[----:B------:R-:W-:Y:S01]  /*0920*/  BSSY.RECONVERGENT B0, `(.L_x_13) ;  /* 0x000000e000007945 */ /* 0x000fe20003800200 */
[----:B---3--:R-:W-:-:S04]  /*0930*/  FFMA R0, R11, -R4, 1 ;  /* 0x3f8000000b007423 */ /* 0x008fc80000000804 */
[----:B------:R-:W-:Y:S01]  /*0940*/  FFMA R0, R11, R0, R11 ;  /* 0x000000000b007223 */ /* 0x000fe2000000000b */
[----:B-1----:R-:W-:-:S04]  /*0950*/  FMUL R23, R16, UR6 ;  /* 0x0000000610177c20 */ /* 0x002fc80008400000 */
[----:B------:R-:W1:Y:S01]  /*0960*/  FCHK P0, R23, R4 ;  /* 0x0000000417007302 */ /* 0x000e620000000000 */
[----:B------:R-:W-:-:S04]  /*0970*/  FFMA R2, R0, R23, RZ ;  /* 0x0000001700027223 */ /* 0x000fc800000000ff */
[----:B0-----:R-:W-:-:S04]  /*0980*/  FFMA R9, R2, -R4, R23 ;  /* 0x8000000402097223 */ /* 0x001fc80000000017 */
[----:B------:R-:W-:Y:S01]  /*0990*/  FFMA R0, R0, R9, R2 ;  /* 0x0000000900007223 */ /* 0x000fe20000000002 */
[----:B-12---:R-:W-:Y:S06]  /*09a0*/  @!P0 BRA `(.L_x_14) ;  /* 0x0000000000148947 */ /* 0x006fec0003800000 */
[----:B------:R-:W0:Y:S01]  /*09b0*/  LDCU UR6, c[0x0][0x3a8] ;  /* 0x00007500ff0677ac */ /* 0x000e220008000800 */
[----:B------:R-:W-:Y:S02]  /*09c0*/  MOV R4, 0x9f0 ;  /* 0x000009f000047802 */ /* 0x000fe40000000f00 */
[----:B0-----:R-:W-:-:S07]  /*09d0*/  MOV R2, UR6 ;  /* 0x0000000600027c02 */ /* 0x001fce0008000f00 */
[----:B-----5:R-:W-:Y:S05]  /*09e0*/  CALL.REL.NOINC `($__internal_0_$__cuda_sm3x_div_rn_noftz_f32_slowpath) ;  /* 0x00000004000c7944 */ /* 0x020fea0003c00000 */
[----:B------:R-:W-:-:S07]  /*09f0*/  MOV R0, R2 ;  /* 0x0000000200007202 */ /* 0x000fce0000000f00 */
.L_x_14:
[----:B------:R-:W-:Y:S05]  /*0a00*/  BSYNC.RECONVERGENT B0 ;  /* 0x0000000000007941 */ /* 0x000fea0003800200 */
.L_x_13:
[----:B------:R-:W2:Y:S01]  /*0a10*/  LDG.E R11, desc[UR4][R14.64+-0x4] ;  /* 0xfffffc040e0b7981 */ /* 0x000ea2000c1e1900 */
[----:B------:R-:W0:Y:S01]  /*0a20*/  LDC R10, c[0x0][0x3ac] ;  /* 0x0000eb00ff0a7b82 */ /* 0x000e220000000800 */
[----:B------:R-:W1:Y:S01]  /*0a30*/  LDCU UR6, c[0x0][0x3b0] ;  /* 0x00007600ff0677ac */ /* 0x000e620008000800 */
[----:B------:R-:W-:Y:S01]  /*0a40*/  BSSY.RECONVERGENT B0, `(.L_x_15) ;  /* 0x0000011000007945 */ /* 0x000fe20003800200 */
[----:B-1---5:R-:W-:Y:S01]  /*0a50*/  FMUL R23, R19, UR6 ;  /* 0x0000000613177c20 */ /* 0x022fe20008400000 */
[----:B0-----:R-:W0:Y:S08]  /*0a60*/  MUFU.RCP R9, R10 ;  /* 0x0000000a00097308 */ /* 0x001e300000001000 */
[----:B------:R-:W1:Y:S01]  /*0a70*/  FCHK P0, R23, R10 ;  /* 0x0000000a17007302 */ /* 0x000e620000000000 */
[----:B0-----:R-:W-:-:S04]  /*0a80*/  FFMA R2, R9, -R10, 1 ;  /* 0x3f80000009027423 */ /* 0x001fc8000000080a */
[----:B------:R-:W-:-:S04]  /*0a90*/  FFMA R2, R9, R2, R9 ;  /* 0x0000000209027223 */ /* 0x000fc80000000009 */
[----:B------:R-:W-:-:S04]  /*0aa0*/  FFMA R6, R2, R23, RZ ;  /* 0x0000001702067223 */ /* 0x000fc800000000ff */
[----:B------:R-:W-:-:S04]  /*0ab0*/  FFMA R9, R6, -R10, R23 ;  /* 0x8000000a06097223 */ /* 0x000fc80000000017 */
[----:B------:R-:W-:Y:S01]  /*0ac0*/  FFMA R9, R2, R9, R6 ;  /* 0x0000000902097223 */ /* 0x000fe20000000006 */
[----:B--2---:R-:W-:-:S04]  /*0ad0*/  FADD R4, R19, -R11 ;  /* 0x8000000b13047221 */ /* 0x004fc80000000000 */
[----:B------:R-:W-:Y:S01]  /*0ae0*/  FFMA R0, R4, -R0, R19 ;  /* 0x8000000004007223 */ /* 0x000fe20000000013 */
[----:B-1----:R-:W-:Y:S06]  /*0af0*/  @!P0 BRA `(.L_x_16) ;  /* 0x0000000000148947 */ /* 0x002fec0003800000 */
[----:B------:R-:W0:Y:S01]  /*0b00*/  LDCU UR6, c[0x0][0x3ac] ;  /* 0x00007580ff0677ac */ /* 0x000e220008000800 */
[----:B------:R-:W-:Y:S02]  /*0b10*/  MOV R4, 0xb40 ;  /* 0x00000b4000047802 */ /* 0x000fe40000000f00 */
[----:B0-----:R-:W-:-:S07]  /*0b20*/  MOV R2, UR6 ;  /* 0x0000000600027c02 */ /* 0x001fce0008000f00 */
[----:B------:R-:W-:Y:S05]  /*0b30*/  CALL.REL.NOINC `($__internal_0_$__cuda_sm3x_div_rn_noftz_f32_slowpath) ;  /* 0x0000000000b87944 */ /* 0x000fea0003c00000 */
[----:B------:R-:W-:-:S07]  /*0b40*/  MOV R9, R2 ;  /* 0x0000000200097202 */ /* 0x000fce0000000f00 */
.L_x_16:
[----:B------:R-:W-:Y:S05]  /*0b50*/  BSYNC.RECONVERGENT B0 ;  /* 0x0000000000007941 */ /* 0x000fea0003800200 */
.L_x_15:
[----:B------:R-:W0:Y:S01]  /*0b60*/  LDC.64 R16, c[0x0][0x398] ;  /* 0x0000e600ff107b82 */ /* 0x000e220000000a00 */
[----:B------:R-:W1:Y:S01]  /*0b70*/  LDCU UR6, c[0x0][0x3ac] ;  /* 0x00007580ff0677ac */ /* 0x000e620008000800 */
[----:B0-----:R-:W-:-:S05]  /*0b80*/  IMAD.WIDE R16, R5, 0x4, R16 ;  /* 0x0000000405107825 */ /* 0x001fca00078e0210 */
[----:B------:R-:W2:Y:S01]  /*0b90*/  LDG.E R6, desc[UR4][R16.64] ;  /* 0x0000000410067981 */ /* 0x000ea2000c1e1900 */
[----:B-1----:R-:W-:Y:S01]  /*0ba0*/  FMUL R4, R7, UR6 ;  /* 0x0000000607047c20 */ /* 0x002fe20008400000 */
[----:B------:R-:W0:Y:S03]  /*0bb0*/  LDCU UR6, c[0x0][0x3b0] ;  /* 0x00007600ff0677ac */ /* 0x000e260008000800 */
[----:B------:R-:W1:Y:S01]  /*0bc0*/  MUFU.RCP R7, R4 ;  /* 0x0000000400077308 */ /* 0x000e620000001000 */
[----:B0-----:R-:W-:Y:S01]  /*0bd0*/  MOV R23, UR6 ;  /* 0x0000000600177c02 */ /* 0x001fe20008000f00 */
[----:B-1----:R-:W-:-:S06]  /*0be0*/  FFMA R2, -R4, R7, 1 ;  /* 0x3f80000004027423 */ /* 0x002fcc0000000107 */
[----:B------:R-:W0:Y:S01]  /*0bf0*/  FCHK P0, R23, R4 ;  /* 0x0000000417007302 */ /* 0x000e220000000000 */
[----:B------:R-:W-:-:S04]  /*0c00*/  FFMA R2, R7, R2, R7 ;  /* 0x0000000207027223 */ /* 0x000fc80000000007 */
[----:B------:R-:W-:-:S04]  /*0c10*/  FFMA R21, R2, UR6, RZ ;  /* 0x0000000602157c23 */ /* 0x000fc800080000ff */
[----:B------:R-:W-:-:S04]  /*0c20*/  FFMA R10, -R4, R21, UR6 ;  /* 0x00000006040a7e23 */ /* 0x000fc80008000115 */
[----:B------:R-:W-:Y:S01]  /*0c30*/  FFMA R2, R2, R10, R21 ;  /* 0x0000000a02027223 */ /* 0x000fe20000000015 */
[----:B--2---:R-:W-:-:S04]  /*0c40*/  FADD R7, R19, -R6 ;  /* 0x8000000613077221 */ /* 0x004fc80000000000 */
[----:B------:R-:W-:Y:S01]  /*0c50*/  FFMA R0, R7, -R9, R0 ;  /* 0x8000000907007223 */ /* 0x000fe20000000000 */
[----:B0-----:R-:W-:Y:S06]  /*0c60*/  @!P0 BRA `(.L_x_17) ;  /* 0x0000000000148947 */ /* 0x001fec0003800000 */
[----:B------:R-:W0:Y:S01]  /*0c70*/  LDCU UR6, c[0x0][0x3b0] ;  /* 0x00007600ff0677ac */ /* 0x000e220008000800 */
[----:B------:R-:W-:Y:S02]  /*0c80*/  MOV R2, R4 ;  /* 0x0000000400027202 */ /* 0x000fe40000000f00 */
[----:B------:R-:W-:Y:S02]  /*0c90*/  MOV R4, 0xcc0 ;  /* 0x00000cc000047802 */ /* 0x000fe40000000f00 */
[----:B0-----:R-:W-:-:S07]  /*0ca0*/  MOV R23, UR6 ;  /* 0x0000000600177c02 */ /* 0x001fce0008000f00 */
[----:B------:R-:W-:Y:S05]  /*0cb0*/  CALL.REL.NOINC `($__internal_0_$__cuda_sm3x_div_rn_noftz_f32_slowpath) ;  /* 0x0000000000587944 */ /* 0x000fea0003c00000 */
.L_x_17:
[----:B------:R-:W0:Y:S08]  /*0cc0*/  LDC.64 R20, c[0x0][0x3a0] ;  /* 0x0000e800ff147b82 */ /* 0x000e300000000a00 */
[----:B------:R-:W1:Y:S01]  /*0cd0*/  LDC R7, c[0x0][0x3bc] ;  /* 0x0000ef00ff077b82 */ /* 0x000e620000000800 */
[----:B0-----:R-:W-:-:S06]  /*0ce0*/  IMAD.WIDE R20, R5, 0x4, R20 ;  /* 0x0000000405147825 */ /* 0x001fcc00078e0214 */
[----:B------:R-:W2:Y:S01]  /*0cf0*/  LDG.E R21, desc[UR4][R20.64] ;  /* 0x0000000414157981 */ /* 0x000ea2000c1e1900 */
[C---:B-1----:R-:W-:Y:S02]  /*0d00*/  IMAD.WIDE R16, R7.reuse, 0x4, R12 ;  /* 0x0000000407107825 */ /* 0x042fe400078e020c */
[----:B------:R-:W0:Y:S02]  /*0d10*/  LDC.64 R12, c[0x0][0x388] ;  /* 0x0000e200ff0c7b82 */ /* 0x000e240000000a00 */
[----:B------:R-:W-:Y:S02]  /*0d20*/  IMAD.WIDE R4, R7, 0x4, R14 ;  /* 0x0000000407047825 */ /* 0x000fe400078e020e */
[----:B------:R-:W2:Y:S04]  /*0d30*/  LDG.E R16, desc[UR4][R16.64] ;  /* 0x0000000410107981 */ /* 0x000ea8000c1e1900 */
[----:B------:R-:W3:Y:S04]  /*0d40*/  LDG.E R14, desc[UR4][R14.64+0x4] ;  /* 0x000004040e0e7981 */ /* 0x000ee8000c1e1900 */
[----:B------:R-:W4:Y:S01]  /*0d50*/  LDG.E R4, desc[UR4][R4.64] ;  /* 0x0000000404047981 */ /* 0x000f22000c1e1900 */
[----:B------:R-:W-:Y:S01]  /*0d60*/  FADD R19, R19, R19 ;  /* 0x0000001313137221 */ /* 0x000fe20000000000 */
[----:B0-----:R-:W-:-:S04]  /*0d70*/  IMAD.WIDE R12, R3, 0x4, R12 ;  /* 0x00000004030c7825 */ /* 0x001fc800078e020c */
[----:B--2---:R-:W-:Y:S01]  /*0d80*/  FADD R7, R16, -R21 ;  /* 0x8000001510077221 */ /* 0x004fe20000000000 */
[----:B---3--:R-:W-:-:S03]  /*0d90*/  FADD R10, R14, -R19 ;  /* 0x800000130e0a7221 */ /* 0x008fc60000000000 */
[----:B------:R-:W-:Y:S01]  /*0da0*/  FFMA R7, R7, -R2, R0 ;  /* 0x8000000207077223 */ /* 0x000fe20000000000 */
[----:B----4-:R-:W-:Y:S01]  /*0db0*/  FADD R19, -R19, R4 ;  /* 0x0000000413137221 */ /* 0x010fe20000000100 */
[----:B------:R-:W-:-:S03]  /*0dc0*/  FADD R10, R11, R10 ;  /* 0x0000000a0b0a7221 */ /* 0x000fc60000000000 */
[----:B------:R-:W-:Y:S01]  /*0dd0*/  FADD R6, R6, R19 ;  /* 0x0000001306067221 */ /* 0x000fe20000000000 */
[----:B------:R-:W-:-:S04]  /*0de0*/  FFMA R7, R10, R8, R7 ;  /* 0x000000080a077223 */ /* 0x000fc80000000007 */
[----:B------:R-:W-:-:S05]  /*0df0*/  FFMA R7, R6, R18, R7 ;  /* 0x0000001206077223 */ /* 0x000fca0000000007 */
[----:B------:R-:W-:Y:S01]  /*0e00*/  STG.E desc[UR4][R12.64], R7 ;  /* 0x000000070c007986 */ /* 0x000fe2000c101904 */
[----:B------:R-:W-:Y:S05]  /*0e10*/  EXIT ;  /* 0x000000000000794d */ /* 0x000fea0003800000 */
        .weak           $__internal_0_$__cuda_sm3x_div_rn_noftz_f32_slowpath
        .type           $__internal_0_$__cuda_sm3x_div_rn_noftz_f32_slowpath,@function
        .size           $__internal_0_$__cuda_sm3x_div_rn_noftz_f32_slowpath,(.L_x_73 - $__internal_0_$__cuda_sm3x_div_rn_noftz_f32_slowpath)
$__internal_0_$__cuda_sm3x_div_rn_noftz_f32_slowpath:
[----:B------:R-:W-:Y:S01]  /*0e20*/  SHF.R.U32.HI R9, RZ, 0x17, R2 ;  /* 0x00000017ff097819 */ /* 0x000fe20000011602 */
[----:B------:R-:W-:Y:S01]  /*0e30*/  BSSY.RECONVERGENT B1, `(.L_x_18) ;  /* 0x0000063000017945 */ /* 0x000fe20003800200 */
[----:B------:R-:W-:Y:S02]  /*0e40*/  SHF.R.U32.HI R20, RZ, 0x17, R23 ;  /* 0x00000017ff147819 */ /* 0x000fe40000011617 */
[----:B------:R-:W-:Y:S02]  /*0e50*/  LOP3.LUT R9, R9, 0xff, RZ, 0xc0, !PT ;  /* 0x000000ff09097812 */ /* 0x000fe400078ec0ff */
[----:B------:R-:W-:Y:S02]  /*0e60*/  LOP3.LUT R20, R20, 0xff, RZ, 0xc0, !PT ;  /* 0x000000ff14147812 */ /* 0x000fe400078ec0ff */
[----:B------:R-:W-:Y:S02]  /*0e70*/  IADD3 R21, PT, PT, R9, -0x1, RZ ;  /* 0xffffffff09157810 */ /* 0x000fe40007ffe0ff */
[----:B------:R-:W-:-:S02]  /*0e80*/  IADD3 R10, PT, PT, R20, -0x1, RZ ;  /* 0xffffffff140a7810 */ /* 0x000fc40007ffe0ff */
[----:B------:R-:W-:-:S04]  /*0e90*/  ISETP.GT.U32.AND P0, PT, R21, 0xfd, PT ;  /* 0x000000fd1500780c */ /* 0x000fc80003f04070 */
[----:B------:R-:W-:-:S13]  /*0ea0*/  ISETP.GT.U32.OR P0, PT, R10, 0xfd, P0 ;  /* 0x000000fd0a00780c */ /* 0x000fda0000704470 */
[----:B------:R-:W-:Y:S01]  /*0eb0*/  @!P0 MOV R10, RZ ;  /* 0x000000ff000a8202 */ /* 0x000fe20000000f00 */
[----:B------:R-:W-:Y:S06]  /*0ec0*/  @!P0 BRA `(.L_x_19) ;  /* 0x0000000000608947 */ /* 0x000fec0003800000 */
[----:B------:R-:W-:Y:S02]  /*0ed0*/  FSETP.GTU.FTZ.AND P0, PT, |R23|, +INF , PT ;  /* 0x7f8000001700780b */ /* 0x000fe40003f1c200 */
[----:B------:R-:W-:-:S04]  /*0ee0*/  FSETP.GTU.FTZ.AND P1, PT, |R2|, +INF , PT ;  /* 0x7f8000000200780b */ /* 0x000fc80003f3c200 */
[----:B------:R-:W-:-:S13]  /*0ef0*/  PLOP3.LUT P0, PT, P0, P1, PT, 0xf8, 0x8f ;  /* 0x00000000008f781c */ /* 0x000fda0000703f70 */
[----:B------:R-:W-:Y:S05]  /*0f00*/  @P0 BRA `(.L_x_20) ;  /* 0x0000000400500947 */ /* 0x000fea0003800000 */
[----:B------:R-:W-:-:S13]  /*0f10*/  LOP3.LUT P0, RZ, R2, 0x7fffffff, R23, 0xc8, !PT ;  /* 0x7fffffff02ff7812 */ /* 0x000fda000780c817 */
[----:B------:R-:W-:Y:S05]  /*0f20*/  @!P0 BRA `(.L_x_21) ;  /* 0x0000000400408947 */ /* 0x000fea0003800000 */
[C---:B------:R-:W-:Y:S02]  /*0f30*/  FSETP.NEU.FTZ.AND P2, PT, |R23|.reuse, +INF , PT ;  /* 0x7f8000001700780b */ /* 0x040fe40003f5d200 */
[----:B------:R-:W-:Y:S02]  /*0f40*/  FSETP.NEU.FTZ.AND P1, PT, |R2|, +INF , PT ;  /* 0x7f8000000200780b */ /* 0x000fe40003f3d200 */
[----:B------:R-:W-:-:S11]  /*0f50*/  FSETP.NEU.FTZ.AND P0, PT, |R23|, +INF , PT ;  /* 0x7f8000001700780b */ /* 0x000fd60003f1d200 */
[----:B------:R-:W-:Y:S05]  /*0f60*/  @!P1 BRA !P2, `(.L_x_21) ;  /* 0x0000000400309947 */ /* 0x000fea0005000000 */
[----:B------:R-:W-:-:S04]  /*0f70*/  LOP3.LUT P2, RZ, R23, 0x7fffffff, RZ, 0xc0, !PT ;  /* 0x7fffffff17ff7812 */ /* 0x000fc8000784c0ff */
[----:B------:R-:W-:-:S13]  /*0f80*/  PLOP3.LUT P1, PT, P1, P2, PT, 0x2f, 0xf2 ;  /* 0x0000000000f2781c */ /* 0x000fda0000f24577 */
[----:B------:R-:W-:Y:S05]  /*0f90*/  @P1 BRA `(.L_x_22) ;  /* 0x00000004001c1947 */ /* 0x000fea0003800000 */
[----:B------:R-:W-:-:S04]  /*0fa0*/  LOP3.LUT P1, RZ, R2, 0x7fffffff, RZ, 0xc0, !PT ;  /* 0x7fffffff02ff7812 */ /* 0x000fc8000782c0ff */
[----:B------:R-:W-:-:S13]  /*0fb0*/  PLOP3.LUT P0, PT, P0, P1, PT, 0x2f, 0xf2 ;  /* 0x0000000000f2781c */ /* 0x000fda0000702577 */
[----:B------:R-:W-:Y:S05]  /*0fc0*/  @P0 BRA `(.L_x_23) ;  /* 0x0000000400040947 */ /* 0x000fea0003800000 */
[----:B------:R-:W-:Y:S02]  /*0fd0*/  IADD3 R10, PT, PT, R20, -0x1, RZ ;  /* 0xffffffff140a7810 */ /* 0x000fe40007ffe0ff */
[----:B------:R-:W-:Y:S02]  /*0fe0*/  ISETP.GE.AND P1, PT, R21, RZ, PT ;  /* 0x000000ff1500720c */ /* 0x000fe40003f26270 */
[----:B------:R-:W-:-:S11]  /*0ff0*/  ISETP.GE.AND P0, PT, R10, RZ, PT ;  /* 0x000000ff0a00720c */ /* 0x000fd60003f06270 */
[----:B------:R-:W-:Y:S02]  /*1000*/  @!P1 FFMA R2, R2, 1.84467440737095516160e+19, RZ ;  /* 0x5f80000002029823 */ /* 0x000fe400000000ff */
[----:B------:R-:W-:Y:S01]  /*1010*/  @P0 MOV R10, RZ ;  /* 0x000000ff000a0202 */ /* 0x000fe20000000f00 */
[----:B------:R-:W-:Y:S01]  /*1020*/  @!P0 FFMA R23, R23, 1.84467440737095516160e+19, RZ ;  /* 0x5f80000017178823 */ /* 0x000fe200000000ff */
[----:B------:R-:W-:-:S04]  /*1030*/  @!P0 MOV R10, 0xffffffc0 ;  /* 0xffffffc0000a8802 */ /* 0x000fc80000000f00 */
[----:B------:R-:W-:-:S07]  /*1040*/  @!P1 IADD3 R10, PT, PT, R10, 0x40, RZ ;  /* 0x000000400a0a9810 */ /* 0x000fce0007ffe0ff */
.L_x_19:
[----:B------:R-:W-:Y:S01]  /*1050*/  LEA R21, R9, 0xc0800000, 0x17 ;  /* 0xc080000009157811 */ /* 0x000fe200078eb8ff */
[----:B------:R-:W-:Y:S01]  /*1060*/  BSSY.RECONVERGENT B2, `(.L_x_24) ;  /* 0x0000036000027945 */ /* 0x000fe20003800200 */
[----:B------:R-:W-:Y:S02]  /*1070*/  IADD3 R20, PT, PT, R20, -0x7f, RZ ;  /* 0xffffff8114147810 */ /* 0x000fe40007ffe0ff */
[----:B------:R-:W-:-:S03]  /*1080*/  IADD3 R24, PT, PT, -R21, R2, RZ ;  /* 0x0000000215187210 */ /* 0x000fc60007ffe1ff */
[----:B------:R-:W-:Y:S01]  /*1090*/  IMAD R2, R20, -0x800000, R23 ;  /* 0xff80000014027824 */ /* 0x000fe200078e0217 */
[----:B------:R-:W0:Y:S01]  /*10a0*/  MUFU.RCP R22, R24 ;  /* 0x0000001800167308 */ /* 0x000e220000001000 */
[----:B------:R-:W-:-:S04]  /*10b0*/  FADD.FTZ R21, -R24, -RZ ;  /* 0x800000ff18157221 */ /* 0x000fc80000010100 */
[----:B0-----:R-:W-:-:S04]  /*10c0*/  FFMA R25, R22, R21, 1 ;  /* 0x3f80000016197423 */ /* 0x001fc80000000015 */
[----:B------:R-:W-:-:S04]  /*10d0*/  FFMA R25, R22, R25, R22 ;  /* 0x0000001916197223 */ /* 0x000fc80000000016 */
[----:B------:R-:W-:-:S04]  /*10e0*/  FFMA R22, R2, R25, RZ ;  /* 0x0000001902167223 */ /* 0x000fc800000000ff */
[----:B------:R-:W-:-:S04]  /*10f0*/  FFMA R23, R21, R22, R2 ;  /* 0x0000001615177223 */ /* 0x000fc80000000002 */
[----:B------:R-:W-:Y:S01]  /*1100*/  FFMA R22, R25, R23, R22 ;  /* 0x0000001719167223 */ /* 0x000fe20000000016 */
[----:B------:R-:W-:-:S03]  /*1110*/  IADD3 R23, PT, PT, R20, 0x7f, -R9 ;  /* 0x0000007f14177810 */ /* 0x000fc60007ffe809 */
[----:B------:R-:W-:Y:S01]  /*1120*/  FFMA R21, R21, R22, R2 ;  /* 0x0000001615157223 */ /* 0x000fe20000000002 */
[----:B------:R-:W-:-:S03]  /*1130*/  IADD3 R23, PT, PT, R23, R10, RZ ;  /* 0x0000000a17177210 */ /* 0x000fc60007ffe0ff */
[----:B------:R-:W-:-:S05]  /*1140*/  FFMA R2, R25, R21, R22 ;  /* 0x0000001519027223 */ /* 0x000fca0000000016 */
[----:B------:R-:W-:-:S04]  /*1150*/  SHF.R.U32.HI R9, RZ, 0x17, R2 ;  /* 0x00000017ff097819 */ /* 0x000fc80000011602 */
[----:B------:R-:W-:-:S04]  /*1160*/  LOP3.LUT R10, R9, 0xff, RZ, 0xc0, !PT ;  /* 0x000000ff090a7812 */ /* 0x000fc800078ec0ff */
[----:B------:R-:W-:-:S04]  /*1170*/  IADD3 R9, PT, PT, R10, R23, RZ ;  /* 0x000000170a097210 */ /* 0x000fc80007ffe0ff */
[----:B------:R-:W-:-:S04]  /*1180*/  IADD3 R10, PT, PT, R9, -0x1, RZ ;  /* 0xffffffff090a7810 */ /* 0x000fc80007ffe0ff */
[----:B------:R-:W-:-:S13]  /*1190*/  ISETP.GE.U32.AND P0, PT, R10, 0xfe, PT ;  /* 0x000000fe0a00780c */ /* 0x000fda0003f06070 */
[----:B------:R-:W-:Y:S05]  /*11a0*/  @!P0 BRA `(.L_x_25) ;  /* 0x0000000000808947 */ /* 0x000fea0003800000 */
[----:B------:R-:W-:-:S13]  /*11b0*/  ISETP.GT.AND P0, PT, R9, 0xfe, PT ;  /* 0x000000fe0900780c */ /* 0x000fda0003f04270 */
[----:B------:R-:W-:Y:S05]  /*11c0*/  @P0 BRA `(.L_x_26) ;  /* 0x00000000006c0947 */ /* 0x000fea0003800000 */
[----:B------:R-:W-:-:S13]  /*11d0*/  ISETP.GE.AND P0, PT, R9, 0x1, PT ;  /* 0x000000010900780c */ /* 0x000fda0003f06270 */
[----:B------:R-:W-:Y:S05]  /*11e0*/  @P0 BRA `(.L_x_27) ;  /* 0x0000000000740947 */ /* 0x000fea0003800000 */
[----:B------:R-:W-:Y:S02]  /*11f0*/  ISETP.GE.AND P0, PT, R9, -0x18, PT ;  /* 0xffffffe80900780c */ /* 0x000fe40003f06270 */
[----:B------:R-:W-:-:S11]  /*1200*/  LOP3.LUT R2, R2, 0x80000000, RZ, 0xc0, !PT ;  /* 0x8000000002027812 */ /* 0x000fd600078ec0ff */
[----:B------:R-:W-:Y:S05]  /*1210*/  @!P0 BRA `(.L_x_27) ;  /* 0x0000000000688947 */ /* 0x000fea0003800000 */
[CCC-:B------:R-:W-:Y:S01]  /*1220*/  FFMA.RZ R10, R25.reuse, R21.reuse, R22.reuse ;  /* 0x00000015190a7223 */ /* 0x1c0fe2000000c016 */
[CCC-:B------:R-:W-:Y:S01]  /*1230*/  FFMA.RP R20, R25.reuse, R21.reuse, R22.reuse ;  /* 0x0000001519147223 */ /* 0x1c0fe20000008016 */
[----:B------:R-:W-:Y:S01]  /*1240*/  FFMA.RM R25, R25, R21, R22 ;  /* 0x0000001519197223 */ /* 0x000fe20000004016 */
[C---:B------:R-:W-:Y:S02]  /*1250*/  IADD3 R21, PT, PT, R9.reuse, 0x20, RZ ;  /* 0x0000002009157810 */ /* 0x040fe40007ffe0ff */
[----:B------:R-:W-:Y:S02]  /*1260*/  LOP3.LUT R10, R10, 0x7fffff, RZ, 0xc0, !PT ;  /* 0x007fffff0a0a7812 */ /* 0x000fe400078ec0ff */
[C---:B------:R-:W-:Y:S02]  /*1270*/  ISETP.NE.AND P2, PT, R9.reuse, RZ, PT ;  /* 0x000000ff0900720c */ /* 0x040fe40003f45270 */
[----:B------:R-:W-:Y:S02]  /*1280*/  LOP3.LUT R10, R10, 0x800000, RZ, 0xfc, !PT ;  /* 0x008000000a0a7812 */ /* 0x000fe400078efcff */
[----:B------:R-:W-:-:S02]  /*1290*/  ISETP.NE.AND P1, PT, R9, RZ, PT ;  /* 0x000000ff0900720c */ /* 0x000fc40003f25270 */
[----:B------:R-:W-:Y:S02]  /*12a0*/  IADD3 R9, PT, PT, -R9, RZ, RZ ;  /* 0x000000ff09097210 */ /* 0x000fe40007ffe1ff */
[----:B------:R-:W-:Y:S02]  /*12b0*/  SHF.L.U32 R21, R10, R21, RZ ;  /* 0x000000150a157219 */ /* 0x000fe400000006ff */
[----:B------:R-:W-:Y:S02]  /*12c0*/  FSETP.NEU.FTZ.AND P0, PT, R20, R25, PT ;  /* 0x000000191400720b */ /* 0x000fe40003f1d000 */
[----:B------:R-:W-:Y:S02]  /*12d0*/  SEL R9, R9, RZ, P2 ;  /* 0x000000ff09097207 */ /* 0x000fe40001000000 */
[----:B------:R-:W-:Y:S02]  /*12e0*/  ISETP.NE.AND P1, PT, R21, RZ, P1 ;  /* 0x000000ff1500720c */ /* 0x000fe40000f25270 */
[----:B------:R-:W-:-:S02]  /*12f0*/  SHF.R.U32.HI R20, RZ, R9, R10 ;  /* 0x00000009ff147219 */ /* 0x000fc4000001160a */
[----:B------:R-:W-:Y:S02]  /*1300*/  PLOP3.LUT P0, PT, P0, P1, PT, 0xf8, 0x8f ;  /* 0x00000000008f781c */ /* 0x000fe40000703f70 */
[----:B------:R-:W-:Y:S02]  /*1310*/  SHF.R.U32.HI R10, RZ, 0x1, R20 ;  /* 0x00000001ff0a7819 */ /* 0x000fe40000011614 */
[----:B------:R-:W-:-:S04]  /*1320*/  SEL R9, RZ, 0x1, !P0 ;  /* 0x00000001ff097807 */ /* 0x000fc80004000000 */
[----:B------:R-:W-:-:S04]  /*1330*/  LOP3.LUT R9, R9, 0x1, R10, 0xf8, !PT ;  /* 0x0000000109097812 */ /* 0x000fc800078ef80a */
[----:B------:R-:W-:-:S04]  /*1340*/  LOP3.LUT R9, R9, R20, RZ, 0xc0, !PT ;  /* 0x0000001409097212 */ /* 0x000fc800078ec0ff */
[----:B------:R-:W-:-:S04]  /*1350*/  IADD3 R9, PT, PT, R10, R9, RZ ;  /* 0x000000090a097210 */ /* 0x000fc80007ffe0ff */
[----:B------:R-:W-:Y:S01]  /*1360*/  LOP3.LUT R2, R9, R2, RZ, 0xfc, !PT ;  /* 0x0000000209027212 */ /* 0x000fe200078efcff */
[----:B------:R-:W-:Y:S06]  /*1370*/  BRA `(.L_x_27) ;  /* 0x0000000000107947 */ /* 0x000fec0003800000 */
.L_x_26:
[----:B------:R-:W-:-:S04]  /*1380*/  LOP3.LUT R2, R2, 0x80000000, RZ, 0xc0, !PT ;  /* 0x8000000002027812 */ /* 0x000fc800078ec0ff */
[----:B------:R-:W-:Y:S01]  /*1390*/  LOP3.LUT R2, R2, 0x7f800000, RZ, 0xfc, !PT ;  /* 0x7f80000002027812 */ /* 0x000fe200078efcff */
[----:B------:R-:W-:Y:S06]  /*13a0*/  BRA `(.L_x_27) ;  /* 0x0000000000047947 */ /* 0x000fec0003800000 */
.L_x_25:
[----:B------:R-:W-:-:S07]  /*13b0*/  LEA R2, R23, R2, 0x17 ;  /* 0x0000000217027211 */ /* 0x000fce00078eb8ff */
.L_x_27:
[----:B------:R-:W-:Y:S05]  /*13c0*/  BSYNC.RECONVERGENT B2 ;  /* 0x0000000000027941 */ /* 0x000fea0003800200 */
.L_x_24:
[----:B------:R-:W-:Y:S05]  /*13d0*/  BRA `(.L_x_28) ;  /* 0x0000000000207947 */ /* 0x000fea0003800000 */
.L_x_23:
[----:B------:R-:W-:-:S04]  /*13e0*/  LOP3.LUT R2, R2, 0x80000000, R23, 0x48, !PT ;  /* 0x8000000002027812 */ /* 0x000fc800078e4817 */
[----:B------:R-:W-:Y:S01]  /*13f0*/  LOP3.LUT R2, R2, 0x7f800000, RZ, 0xfc, !PT ;  /* 0x7f80000002027812 */ /* 0x000fe200078efcff */
[----:B------:R-:W-:Y:S06]  /*1400*/  BRA `(.L_x_28) ;  /* 0x0000000000147947 */ /* 0x000fec0003800000 */
.L_x_22:
[----:B------:R-:W-:Y:S01]  /*1410*/  LOP3.LUT R2, R2, 0x80000000, R23, 0x48, !PT ;  /* 0x8000000002027812 */ /* 0x000fe200078e4817 */
[----:B------:R-:W-:Y:S06]  /*1420*/  BRA `(.L_x_28) ;  /* 0x00000000000c7947 */ /* 0x000fec0003800000 */
.L_x_21:
[----:B------:R-:W0:Y:S01]  /*1430*/  MUFU.RSQ R2, -QNAN ;  /* 0xffc0000000027908 */ /* 0x000e220000001400 */
[----:B------:R-:W-:Y:S05]  /*1440*/  BRA `(.L_x_28) ;  /* 0x0000000000047947 */ /* 0x000fea0003800000 */
.L_x_20:
[----:B------:R-:W-:-:S07]  /*1450*/  FADD.FTZ R2, R23, R2 ;  /* 0x0000000217027221 */ /* 0x000fce0000010000 */
.L_x_28:
[----:B------:R-:W-:Y:S05]  /*1460*/  BSYNC.RECONVERGENT B1 ;  /* 0x0000000000017941 */ /* 0x000fea0003800200 */
.L_x_18:
[----:B------:R-:W-:Y:S01]  /*1470*/  HFMA2 R21, -RZ, RZ, 0, 0 ;  /* 0x00000000ff157431 */ /* 0x000fe200000001ff */
[----:B------:R-:W-:-:S04]  /*1480*/  MOV R20, R4 ;  /* 0x0000000400147202 */ /* 0x000fc80000000f00 */
[----:B0-----:R-:W-:Y:S05]  /*1490*/  RET.REL.NODEC R20 `(_Z16update_uv_matrixPfS_S_S_S_fffffii) ;  /* 0xffffffe814d87950 */ /* 0x001fea0003c3ffff */
.L_x_29:
        /* <DEDUP_REMOVED lines=14> */
.L_x_73:


//--------------------- .text._Z16compute_p_matrixPfS_S_ffii --------------------------
	.section	.text._Z16compute_p_matrixPfS_S_ffii,"ax",@progbits
	.align	128
        .global         _Z16compute_p_matrixPfS_S_ffii
        .type           _Z16compute_p_matrixPfS_S_ffii,@function
        .size           _Z16compute_p_matrixPfS_S_ffii,(.L_x_74 - _Z16compute_p_matrixPfS_S_ffii)
        .other          _Z16compute_p_matrixPfS_S_ffii,@"STO_CUDA_ENTRY STV_DEFAULT"
_Z16compute_p_matrixPfS_S_ffii:
.text._Z16compute_p_matrixPfS_S_ffii:
[----:B------:R-:W-:Y:S01]  /*0000*/  LDC R1, c[0x0][0x37c] ;  /* 0x0000df00ff017b82 */ /* 0x000fe20000000800 */
[----:B------:R-:W0:Y:S07]  /*0010*/  S2R R3, SR_TID.X ;  /* 0x0000000000037919 */ /* 0x000e2e0000002100 */
[----:B------:R-:W0:Y:S01]  /*0020*/  S2UR UR5, SR_CTAID.X ;  /* 0x00000000000579c3 */ /* 0x000e220000002500 */
[----:B------:R-:W1:Y:S01]  /*0030*/  LDCU.64 UR8, c[0x0][0x3a0] ;  /* 0x00007400ff0877ac */ /* 0x000e620008000a00 */
[----:B------:R-:W2:Y:S06]  /*0040*/  S2R R5, SR_TID.Y ;  /* 0x0000000000057919 */ /* 0x000eac0000002200 */
[----:B------:R-:W0:Y:S08]  /*0050*/  LDC R0, c[0x0][0x360] ;  /* 0x0000d800ff007b82 */ /* 0x000e300000000800 */
[----:B------:R-:W2:Y:S01]  /*0060*/  S2UR UR6, SR_CTAID.Y ;  /* 0x00000000000679c3 */ /* 0x000ea20000002600 */
[----:B-1----:R-:W-:-:S07]  /*0070*/  UIADD3 UR4, UPT, UPT, UR8, -0x1, URZ ;  /* 0xffffffff08047890 */ /* 0x002fce000fffe0ff */
[----:B------:R-:W2:Y:S01]  /*0080*/  LDC R2, c[0x0][0x364] ;  /* 0x0000d900ff027b82 */ /* 0x000ea20000000800 */
[----:B0-----:R-:W-:-:S05]  /*0090*/  IMAD R0, R0, UR5, R3 ;  /* 0x0000000500007c24 */ /* 0x001fca000f8e0203 */
[----:B------:R-:W-:Y:S01]  /*00a0*/  ISETP.GE.AND P0, PT, R0, UR4, PT ;  /* 0x0000000400007c0c */ /* 0x000fe2000bf06270 */
[----:B------:R-:W-:-:S03]  /*00b0*/  UIADD3 UR4, UPT, UPT, UR9, -0x1, URZ ;  /* 0xffffffff09047890 */ /* 0x000fc6000fffe0ff */
[----:B------:R-:W-:Y:S01]  /*00c0*/  ISETP.LT.OR P0, PT, R0, 0x1, P0 ;  /* 0x000000010000780c */ /* 0x000fe20000701670 */
[----:B--2---:R-:W-:-:S05]  /*00d0*/  IMAD R2, R2, UR6, R5 ;  /* 0x0000000602027c24 */ /* 0x004fca000f8e0205 */
[----:B------:R-:W-:-:S04]  /*00e0*/  ISETP.EQ.OR P0, PT, R2, RZ, P0 ;  /* 0x000000ff0200720c */ /* 0x000fc80000702670 */
[----:B------:R-:W-:-:S13]  /*00f0*/  ISETP.GE.OR P0, PT, R2, UR4, P0 ;  /* 0x0000000402007c0c */ /* 0x000fda0008706670 */
[----:B------:R-:W-:Y:S05]  /*0100*/  @P0 EXIT ;  /* 0x000000000000094d */ /* 0x000fea0003800000 */
[----:B------:R-:W0:Y:S01]  /*0110*/  LDC.64 R12, c[0x0][0x390] ;  /* 0x0000e400ff0c7b82 */ /* 0x000e220000000a00 */
[----:B------:R-:W-:Y:S01]  /*0120*/  IMAD R3, R2, UR8, RZ ;  /* 0x0000000802037c24 */ /* 0x000fe2000f8e02ff */
[----:B------:R-:W1:Y:S01]  /*0130*/  LDCU.64 UR6, c[0x0][0x388] ;  /* 0x00007100ff0677ac */ /* 0x000e620008000a00 */
[----:B------:R-:W-:Y:S02]  /*0140*/  IMAD R2, RZ, RZ, -UR8 ;  /* 0x80000008ff027e24 */ /* 0x000fe4000f8e02ff */
[C---:B------:R-:W-:Y:S01]  /*0150*/  VIADD R7, R3.reuse, UR8 ;  /* 0x0000000803077c36 */ /* 0x040fe20008000000 */
[----:B------:R-:W2:Y:S01]  /*0160*/  LDCU.64 UR4, c[0x0][0x358] ;  /* 0x00006b00ff0477ac */ /* 0x000ea20008000a00 */
[----:B------:R-:W-:Y:S01]  /*0170*/  IADD3 R8, P0, PT, R0, R3, RZ ;  /* 0x0000000300087210 */ /* 0x000fe20007f1e0ff */
[----:B------:R-:W3:Y:S01]  /*0180*/  LDC.64 R4, c[0x0][0x388] ;  /* 0x0000e200ff047b82 */ /* 0x000ee20000000a00 */
[----:B------:R-:W-:Y:S02]  /*0190*/  IMAD R9, R2, 0x2, R7 ;  /* 0x0000000202097824 */ /* 0x000fe400078e0207 */
[----:B------:R-:W-:-:S02]  /*01a0*/  LEA.HI.X.SX32 R3, R3, RZ, 0x1, P0 ;  /* 0x000000ff03037211 */ /* 0x000fc400000f0eff */
[C---:B------:R-:W-:Y:S01]  /*01b0*/  IMAD.IADD R11, R0.reuse, 0x1, R9 ;  /* 0x00000001000b7824 */ /* 0x040fe200078e0209 */
[----:B------:R-:W-:-:S03]  /*01c0*/  IADD3 R9, PT, PT, R0, R7, RZ ;  /* 0x0000000700097210 */ /* 0x000fc60007ffe0ff */
[----:B------:R-:W-:Y:S01]  /*01d0*/  VIADD R2, R11, UR8 ;  /* 0x000000080b027c36 */ /* 0x000fe20008000000 */
[----:B-1----:R-:W-:-:S03]  /*01e0*/  LEA R6, P0, R8, UR6, 0x2 ;  /* 0x0000000608067c11 */ /* 0x002fc6000f8010ff */
[----:B0-----:R-:W-:Y:S01]  /*01f0*/  IMAD.WIDE R12, R2, 0x4, R12 ;  /* 0x00000004020c7825 */ /* 0x001fe200078e020c */
[----:B------:R-:W-:-:S05]  /*0200*/  LEA.HI.X R7, R8, UR7, R3, 0x2, P0 ;  /* 0x0000000708077c11 */ /* 0x000fca00080f1403 */
[----:B--2---:R-:W2:Y:S01]  /*0210*/  LDG.E R13, desc[UR4][R12.64] ;  /* 0x000000040c0d7981 */ /* 0x004ea2000c1e1900 */
[----:B---3--:R-:W-:-:S03]  /*0220*/  IMAD.WIDE R8, R9, 0x4, R4 ;  /* 0x0000000409087825 */ /* 0x008fc600078e0204 */
[----:B------:R-:W3:Y:S01]  /*0230*/  LDG.E R14, desc[UR4][R6.64+0x4] ;  /* 0x00000404060e7981 */ /* 0x000ee2000c1e1900 */
[----:B------:R-:W-:-:S03]  /*0240*/  IMAD.WIDE R10, R11, 0x4, R4 ;  /* 0x000000040b0a7825 */ /* 0x000fc600078e0204 */
[----:B------:R-:W3:Y:S01]  /*0250*/  LDG.E R15, desc[UR4][R6.64+-0x4] ;  /* 0xfffffc04060f7981 */ /* 0x000ee2000c1e1900 */
[----:B------:R-:W0:Y:S03]  /*0260*/  LDC.64 R4, c[0x0][0x398] ;  /* 0x0000e600ff047b82 */ /* 0x000e260000000a00 */
[----:B------:R-:W4:Y:S04]  /*0270*/  LDG.E R8, desc[UR4][R8.64] ;  /* 0x0000000408087981 */ /* 0x000f28000c1e1900 */
[----:B------:R-:W4:Y:S01]  /*0280*/  LDG.E R11, desc[UR4][R10.64] ;  /* 0x000000040a0b7981 */ /* 0x000f22000c1e1900 */
[----:B0-----:R-:W-:Y:S01]  /*0290*/  FMUL R17, R4, R4 ;  /* 0x0000000404117220 */ /* 0x001fe20000400000 */
[----:B------:R-:W-:-:S04]  /*02a0*/  FMUL R0, R5, R5 ;  /* 0x0000000505007220 */ /* 0x000fc80000400000 */
[----:B------:R-:W-:-:S04]  /*02b0*/  FADD R3, R0, R17 ;  /* 0x0000001100037221 */ /* 0x000fc80000000000 */
[----:B------:R-:W-:-:S04]  /*02c0*/  FADD R3, R3, R3 ;  /* 0x0000000303037221 */ /* 0x000fc80000000000 */
[----:B------:R-:W0:Y:S01]  /*02d0*/  MUFU.RCP R16, R3 ;  /* 0x0000000300107308 */ /* 0x000e220000001000 */
[----:B------:R-:W-:Y:S01]  /*02e0*/  BSSY.RECONVERGENT B0, `(.L_x_30) ;  /* 0x0000013000007945 */ /* 0x000fe20003800200 */
[----:B--2---:R-:W-:-:S04]  /*02f0*/  FMUL R13, R13, R4 ;  /* 0x000000040d0d7220 */ /* 0x004fc80000400000 */
[----:B------:R-:W-:Y:S01]  /*0300*/  FMUL R4, R13, R4 ;  /* 0x000000040d047220 */ /* 0x000fe20000400000 */
[----:B---3--:R-:W-:-:S03]  /*0310*/  FADD R14, R14, R15 ;  /* 0x0000000f0e0e7221 */ /* 0x008fc60000000000 */
[----:B------:R-:W-:Y:S01]  /*0320*/  FMUL R7, R4, R5 ;  /* 0x0000000504077220 */ /* 0x000fe20000400000 */
[----:B----4-:R-:W-:-:S04]  /*0330*/  FADD R6, R8, R11 ;  /* 0x0000000b08067221 */ /* 0x010fc80000000000 */
[----:B------:R-:W-:-:S04]  /*0340*/  FFMA R6, R17, R6, R14 ;  /* 0x0000000611067223 */ /* 0x000fc8000000000e */
[----:B------:R-:W-:-:S04]  /*0350*/  FFMA R7, -R7, R5, R6 ;  /* 0x0000000507077223 */ /* 0x000fc80000000106 */
[----:B------:R-:W-:Y:S01]  /*0360*/  FMUL R0, R0, R7 ;  /* 0x0000000700007220 */ /* 0x000fe20000400000 */
[----:B0-----:R-:W-:-:S03]  /*0370*/  FFMA R5, -R3, R16, 1 ;  /* 0x3f80000003057423 */ /* 0x001fc60000000110 */
[----:B------:R-:W0:Y:S01]  /*0380*/  FCHK P0, R0, R3 ;  /* 0x0000000300007302 */ /* 0x000e220000000000 */
[----:B------:R-:W-:-:S04]  /*0390*/  FFMA R5, R16, R5, R16 ;  /* 0x0000000510057223 */ /* 0x000fc80000000010 */
[----:B------:R-:W-:-:S04]  /*03a0*/  FFMA R4, R0, R5, RZ ;  /* 0x0000000500047223 */ /* 0x000fc800000000ff */
[----:B------:R-:W-:-:S04]  /*03b0*/  FFMA R6, -R3, R4, R0 ;  /* 0x0000000403067223 */ /* 0x000fc80000000100 */
[----:B------:R-:W-:Y:S01]  /*03c0*/  FFMA R7, R5, R6, R4 ;  /* 0x0000000605077223 */ /* 0x000fe20000000004 */
[----:B0-----:R-:W-:Y:S06]  /*03d0*/  @!P0 BRA `(.L_x_31) ;  /* 0x00000000000c8947 */ /* 0x001fec0003800000 */
[----:B------:R-:W-:-:S07]  /*03e0*/  MOV R4, 0x400 ;  /* 0x0000040000047802 */ /* 0x000fce0000000f00 */
[----:B------:R-:W-:Y:S05]  /*03f0*/  CALL.REL.NOINC `($__internal_1_$__cuda_sm3x_div_rn_noftz_f32_slowpath) ;  /* 0x0000000000187944 */ /* 0x000fea0003c00000 */
[----:B------:R-:W-:-:S07]  /*0400*/  IMAD.MOV.U32 R7, RZ, RZ, R0 ;  /* 0x000000ffff077224 */ /* 0x000fce00078e0000 */
.L_x_31:
[----:B------:R-:W-:Y:S05]  /*0410*/  BSYNC.RECONVERGENT B0 ;  /* 0x0000000000007941 */ /* 0x000fea0003800200 */
.L_x_30:
[----:B------:R-:W0:Y:S02]  /*0420*/  LDC.64 R4, c[0x0][0x380] ;  /* 0x0000e000ff047b82 */ /* 0x000e240000000a00 */
[----:B0-----:R-:W-:-:S05]  /*0430*/  IMAD.WIDE R2, R2, 0x4, R4 ;  /* 0x0000000402027825 */ /* 0x001fca00078e0204 */
[----:B------:R-:W-:Y:S01]  /*0440*/  STG.E desc[UR4][R2.64], R7 ;  /* 0x0000000702007986 */ /* 0x000fe2000c101904 */
[----:B------:R-:W-:Y:S05]  /*0450*/  EXIT ;  /* 0x000000000000794d */ /* 0x000fea0003800000 */
        .weak           $__internal_1_$__cuda_sm3x_div_rn_noftz_f32_slowpath
        .type           $__internal_1_$__cuda_sm3x_div_rn_noftz_f32_slowpath,@function
        .size           $__internal_1_$__cuda_sm3x_div_rn_noftz_f32_slowpath,(.L_x_74 - $__internal_1_$__cuda_sm3x_div_rn_noftz_f32_slowpath)
$__internal_1_$__cuda_sm3x_div_rn_noftz_f32_slowpath:
[----:B------:R-:W-:Y:S01]  /*0460*/  SHF.R.U32.HI R6, RZ, 0x17, R3 ;  /* 0x00000017ff067819 */ /* 0x000fe20000011603 */
[----:B------:R-:W-:Y:S01]  /*0470*/  BSSY.RECONVERGENT B1, `(.L_x_32) ;  /* 0x0000064000017945 */ /* 0x000fe20003800200 */
[--C-:B------:R-:W-:Y:S01]  /*0480*/  SHF.R.U32.HI R5, RZ, 0x17, R0.reuse ;  /* 0x00000017ff057819 */ /* 0x100fe20000011600 */
[----:B------:R-:W-:Y:S01]  /*0490*/  IMAD.MOV.U32 R7, RZ, RZ, R0 ;  /* 0x000000ffff077224 */ /* 0x000fe200078e0000 */
[----:B------:R-:W-:Y:S02]  /*04a0*/  LOP3.LUT R6, R6, 0xff, RZ, 0xc0, !PT ;  /* 0x000000ff06067812 */ /* 0x000fe400078ec0ff */
[----:B------:R-:W-:Y:S02]  /*04b0*/  LOP3.LUT R5, R5, 0xff, RZ, 0xc0, !PT ;  /* 0x000000ff05057812 */ /* 0x000fe400078ec0ff */
[----:B------:R-:W-:Y:S01]  /*04c0*/  MOV R8, R3 ;  /* 0x0000000300087202 */ /* 0x000fe20000000f00 */
[----:B------:R-:W-:Y:S02]  /*04d0*/  VIADD R11, R6, 0xffffffff ;  /* 0xffffffff060b7836 */ /* 0x000fe40000000000 */
[----:B------:R-:W-:-:S03]  /*04e0*/  VIADD R10, R5, 0xffffffff ;  /* 0xffffffff050a7836 */ /* 0x000fc60000000000 */
[----:B------:R-:W-:-:S04]  /*04f0*/  ISETP.GT.U32.AND P0, PT, R11, 0xfd, PT ;  /* 0x000000fd0b00780c */ /* 0x000fc80003f04070 */
[----:B------:R-:W-:-:S13]  /*0500*/  ISETP.GT.U32.OR P0, PT, R10, 0xfd, P0 ;  /* 0x000000fd0a00780c */ /* 0x000fda0000704470 */
[----:B------:R-:W-:Y:S01]  /*0510*/  @!P0 IMAD.MOV.U32 R9, RZ, RZ, RZ ;  /* 0x000000ffff098224 */ /* 0x000fe200078e00ff */
        /* <DEDUP_REMOVED lines=17> */
[----:B------:R-:W-:Y:S02]  /*0630*/  ISETP.GE.AND P0, PT, R10, RZ, PT ;  /* 0x000000ff0a00720c */ /* 0x000fe40003f06270 */
[----:B------:R-:W-:-:S11]  /*0640*/  ISETP.GE.AND P1, PT, R11, RZ, PT ;  /* 0x000000ff0b00720c */ /* 0x000fd60003f26270 */
[----:B------:R-:W-:Y:S02]  /*0650*/  @P0 IMAD.MOV.U32 R9, RZ, RZ, RZ ;  /* 0x000000ffff090224 */ /* 0x000fe400078e00ff */
[----:B------:R-:W-:Y:S01]  /*0660*/  @!P0 FFMA R7, R0, 1.84467440737095516160e+19, RZ ;  /* 0x5f80000000078823 */ /* 0x000fe200000000ff */
[----:B------:R-:W-:Y:S02]  /*0670*/  @!P0 IMAD.MOV.U32 R9, RZ, RZ, -0x40 ;  /* 0xffffffc0ff098424 */ /* 0x000fe400078e00ff */
[----:B------:R-:W-:-:S03]  /*0680*/  @!P1 FFMA R8, R3, 1.84467440737095516160e+19, RZ ;  /* 0x5f80000003089823 */ /* 0x000fc600000000ff */
[----:B------:R-:W-:-:S07]  /*0690*/  @!P1 IADD3 R9, PT, PT, R9, 0x40, RZ ;  /* 0x0000004009099810 */ /* 0x000fce0007ffe0ff */
.L_x_33:
[----:B------:R-:W-:Y:S01]  /*06a0*/  LEA R3, R6, 0xc0800000, 0x17 ;  /* 0xc080000006037811 */ /* 0x000fe200078eb8ff */
[----:B------:R-:W-:Y:S01]  /*06b0*/  VIADD R5, R5, 0xffffff81 ;  /* 0xffffff8105057836 */ /* 0x000fe20000000000 */
[----:B------:R-:W-:Y:S03]  /*06c0*/  BSSY.RECONVERGENT B2, `(.L_x_38) ;  /* 0x0000035000027945 */ /* 0x000fe60003800200 */
[----:B------:R-:W-:Y:S01]  /*06d0*/  IMAD.IADD R3, R8, 0x1, -R3 ;  /* 0x0000000108037824 */ /* 0x000fe200078e0a03 */
[C---:B------:R-:W-:Y:S01]  /*06e0*/  IADD3 R6, PT, PT, R5.reuse, 0x7f, -R6 ;  /* 0x0000007f05067810 */ /* 0x040fe20007ffe806 */
[----:B------:R-:W-:Y:S02]  /*06f0*/  IMAD R0, R5, -0x800000, R7 ;  /* 0xff80000005007824 */ /* 0x000fe400078e0207 */
[----:B------:R-:W0:Y:S01]  /*0700*/  MUFU.RCP R8, R3 ;  /* 0x0000000300087308 */ /* 0x000e220000001000 */
[----:B------:R-:W-:Y:S01]  /*0710*/  FADD.FTZ R11, -R3, -RZ ;  /* 0x800000ff030b7221 */ /* 0x000fe20000010100 */
[----:B------:R-:W-:-:S03]  /*0720*/  IMAD.IADD R6, R6, 0x1, R9 ;  /* 0x0000000106067824 */ /* 0x000fc600078e0209 */
[----:B0-----:R-:W-:-:S04]  /*0730*/  FFMA R13, R8, R11, 1 ;  /* 0x3f800000080d7423 */ /* 0x001fc8000000000b */
[----:B------:R-:W-:-:S04]  /*0740*/  FFMA R10, R8, R13, R8 ;  /* 0x0000000d080a7223 */ /* 0x000fc80000000008 */
[----:B------:R-:W-:-:S04]  /*0750*/  FFMA R7, R0, R10, RZ ;  /* 0x0000000a00077223 */ /* 0x000fc800000000ff */
[----:B------:R-:W-:-:S04]  /*0760*/  FFMA R8, R11, R7, R0 ;  /* 0x000000070b087223 */ /* 0x000fc80000000000 */
[----:B------:R-:W-:-:S04]  /*0770*/  FFMA R7, R10, R8, R7 ;  /* 0x000000080a077223 */ /* 0x000fc80000000007 */
[----:B------:R-:W-:-:S04]  /*0780*/  FFMA R8, R11, R7, R0 ;  /* 0x000000070b087223 */ /* 0x000fc80000000000 */
[----:B------:R-:W-:-:S05]  /*0790*/  FFMA R0, R10, R8, R7 ;  /* 0x000000080a007223 */ /* 0x000fca0000000007 */
[----:B------:R-:W-:-:S04]  /*07a0*/  SHF.R.U32.HI R3, RZ, 0x17, R0 ;  /* 0x00000017ff037819 */ /* 0x000fc80000011600 */
[----:B------:R-:W-:-:S04]  /*07b0*/  LOP3.LUT R3, R3, 0xff, RZ, 0xc0, !PT ;  /* 0x000000ff03037812 */ /* 0x000fc800078ec0ff */
[----:B------:R-:W-:-:S05]  /*07c0*/  IADD3 R9, PT, PT, R3, R6, RZ ;  /* 0x0000000603097210 */ /* 0x000fca0007ffe0ff */
[----:B------:R-:W-:-:S05]  /*07d0*/  VIADD R3, R9, 0xffffffff ;  /* 0xffffffff09037836 */ /* 0x000fca0000000000 */
        /* <DEDUP_REMOVED lines=10> */
[CCC-:B------:R-:W-:Y:S01]  /*0880*/  FFMA.RM R6, R10.reuse, R8.reuse, R7.reuse ;  /* 0x000000080a067223 */ /* 0x1c0fe20000004007 */
[C---:B------:R-:W-:Y:S02]  /*0890*/  ISETP.NE.AND P2, PT, R9.reuse, RZ, PT ;  /* 0x000000ff0900720c */ /* 0x040fe40003f45270 */
[----:B------:R-:W-:Y:S02]  /*08a0*/  ISETP.NE.AND P1, PT, R9, RZ, PT ;  /* 0x000000ff0900720c */ /* 0x000fe40003f25270 */
[----:B------:R-:W-:Y:S01]  /*08b0*/  LOP3.LUT R5, R3, 0x7fffff, RZ, 0xc0, !PT ;  /* 0x007fffff03057812 */ /* 0x000fe200078ec0ff */
[----:B------:R-:W-:Y:S01]  /*08c0*/  FFMA.RP R3, R10, R8, R7 ;  /* 0x000000080a037223 */ /* 0x000fe20000008007 */
[----:B------:R-:W-:Y:S02]  /*08d0*/  VIADD R8, R9, 0x20 ;  /* 0x0000002009087836 */ /* 0x000fe40000000000 */
[----:B------:R-:W-:Y:S01]  /*08e0*/  LOP3.LUT R5, R5, 0x800000, RZ, 0xfc, !PT ;  /* 0x0080000005057812 */ /* 0x000fe200078efcff */
[----:B------:R-:W-:Y:S01]  /*08f0*/  IMAD.MOV R7, RZ, RZ, -R9 ;  /* 0x000000ffff077224 */ /* 0x000fe200078e0a09 */
[----:B------:R-:W-:-:S02]  /*0900*/  FSETP.NEU.FTZ.AND P0, PT, R3, R6, PT ;  /* 0x000000060300720b */ /* 0x000fc40003f1d000 */
[----:B------:R-:W-:Y:S02]  /*0910*/  SHF.L.U32 R8, R5, R8, RZ ;  /* 0x0000000805087219 */ /* 0x000fe400000006ff */
[----:B------:R-:W-:Y:S02]  /*0920*/  SEL R6, R7, RZ, P2 ;  /* 0x000000ff07067207 */ /* 0x000fe40001000000 */
[----:B------:R-:W-:Y:S02]  /*0930*/  ISETP.NE.AND P1, PT, R8, RZ, P1 ;  /* 0x000000ff0800720c */ /* 0x000fe40000f25270 */
[----:B------:R-:W-:Y:S02]  /*0940*/  SHF.R.U32.HI R6, RZ, R6, R5 ;  /* 0x00000006ff067219 */ /* 0x000fe40000011605 */
[----:B------:R-:W-:Y:S02]  /*0950*/  PLOP3.LUT P0, PT, P0, P1, PT, 0xf8, 0x8f ;  /* 0x00000000008f781c */ /* 0x000fe40000703f70 */
[----:B------:R-:W-:-:S02]  /*0960*/  SHF.R.U32.HI R8, RZ, 0x1, R6 ;  /* 0x00000001ff087819 */ /* 0x000fc40000011606 */
[----:B------:R-:W-:-:S04]  /*0970*/  SEL R3, RZ, 0x1, !P0 ;  /* 0x00000001ff037807 */ /* 0x000fc80004000000 */
[----:B------:R-:W-:-:S04]  /*0980*/  LOP3.LUT R3, R3, 0x1, R8, 0xf8, !PT ;  /* 0x0000000103037812 */ /* 0x000fc800078ef808 */
[----:B------:R-:W-:-:S04]  /*0990*/  LOP3.LUT R3, R3, R6, RZ, 0xc0, !PT ;  /* 0x0000000603037212 */ /* 0x000fc800078ec0ff */
[----:B------:R-:W-:-:S04]  /*09a0*/  IADD3 R3, PT, PT, R8, R3, RZ ;  /* 0x0000000308037210 */ /* 0x000fc80007ffe0ff */
[----:B------:R-:W-:Y:S01]  /*09b0*/  LOP3.LUT R0, R3, R0, RZ, 0xfc, !PT ;  /* 0x0000000003007212 */ /* 0x000fe200078efcff */
[----:B------:R-:W-:Y:S06]  /*09c0*/  BRA `(.L_x_41) ;  /* 0x0000000000107947 */ /* 0x000fec0003800000 */
.L_x_40:
[----:B------:R-:W-:-:S04]  /*09d0*/  LOP3.LUT R0, R0, 0x80000000, RZ, 0xc0, !PT ;  /* 0x8000000000007812 */ /* 0x000fc800078ec0ff */
[----:B------:R-:W-:Y:S01]  /*09e0*/  LOP3.LUT R0, R0, 0x7f800000, RZ, 0xfc, !PT ;  /* 0x7f80000000007812 */ /* 0x000fe200078efcff */
[----:B------:R-:W-:Y:S06]  /*09f0*/  BRA `(.L_x_41) ;  /* 0x0000000000047947 */ /* 0x000fec0003800000 */
.L_x_39:
[----:B------:R-:W-:-:S07]  /*0a00*/  IMAD R0, R6, 0x800000, R0 ;  /* 0x0080000006007824 */ /* 0x000fce00078e0200 */
.L_x_41:
[----:B------:R-:W-:Y:S05]  /*0a10*/  BSYNC.RECONVERGENT B2 ;  /* 0x0000000000027941 */ /* 0x000fea0003800200 */
.L_x_38:
[----:B------:R-:W-:Y:S05]  /*0a20*/  BRA `(.L_x_42) ;  /* 0x0000000000207947 */ /* 0x000fea0003800000 */
.L_x_37:
[----:B------:R-:W-:-:S04]  /*0a30*/  LOP3.LUT R0, R8, 0x80000000, R7, 0x48, !PT ;  /* 0x8000000008007812 */ /* 0x000fc800078e4807 */
[----:B------:R-:W-:Y:S01]  /*0a40*/  LOP3.LUT R0, R0, 0x7f800000, RZ, 0xfc, !PT ;  /* 0x7f80000000007812 */ /* 0x000fe200078efcff */
[----:B------:R-:W-:Y:S06]  /*0a50*/  BRA `(.L_x_42) ;  /* 0x0000000000147947 */ /* 0x000fec0003800000 */
.L_x_36:
[----:B------:R-:W-:Y:S01]  /*0a60*/  LOP3.LUT R0, R8, 0x80000000, R7, 0x48, !PT ;  /* 0x8000000008007812 */ /* 0x000fe200078e4807 */
[----:B------:R-:W-:Y:S06]  /*0a70*/  BRA `(.L_x_42) ;  /* 0x00000000000c7947 */ /* 0x000fec0003800000 */
.L_x_35:
[----:B------:R-:W0:Y:S01]  /*0a80*/  MUFU.RSQ R0, -QNAN ;  /* 0xffc0000000007908 */ /* 0x000e220000001400 */
[----:B------:R-:W-:Y:S05]  /*0a90*/  BRA `(.L_x_42) ;  /* 0x0000000000047947 */ /* 0x000fea0003800000 */
.L_x_34:
[----:B------:R-:W-:-:S07]  /*0aa0*/  FADD.FTZ R0, R0, R3 ;  /* 0x0000000300007221 */ /* 0x000fce0000010000 */
.L_x_42:
[----:B------:R-:W-:Y:S05]  /*0ab0*/  BSYNC.RECONVERGENT B1 ;  /* 0x0000000000017941 */ /* 0x000fea0003800200 */
.L_x_32:
[----:B------:R-:W-:-:S04]  /*0ac0*/  IMAD.MOV.U32 R5, RZ, RZ, 0x0 ;  /* 0x00000000ff057424 */ /* 0x000fc800078e00ff */
[----:B0-----:R-:W-:Y:S05]  /*0ad0*/  RET.REL.NODEC R4 `(_Z16compute_p_matrixPfS_S_ffii) ;  /* 0xfffffff404487950 */ /* 0x001fea0003c3ffff */
.L_x_43:
        /* <DEDUP_REMOVED lines=10> */
.L_x_74:


//--------------------- .text._Z16compute_b_matrixPfS_S_ffffii --------------------------
	.section	.text._Z16compute_b_matrixPfS_S_ffffii,"ax",@progbits
	.align	128
        .global         _Z16compute_b_matrixPfS_S_ffffii
        .type           _Z16compute_b_matrixPfS_S_ffffii,@function
        .size           _Z16compute_b_matrixPfS_S_ffffii,(.L_x_76 - _Z16compute_b_matrixPfS_S_ffffii)
        .other          _Z16compute_b_matrixPfS_S_ffffii,@"STO_CUDA_ENTRY STV_DEFAULT"
_Z16compute_b_matrixPfS_S_ffffii:
.text._Z16compute_b_matrixPfS_S_ffffii:
        /* <DEDUP_REMOVED lines=17> */
[----:B------:R-:W0:Y:S01]  /*0110*/  LDC R5, c[0x0][0x3a0] ;  /* 0x0000e800ff057b82 */ /* 0x000e220000000800 */
[----:B------:R-:W1:Y:S01]  /*0120*/  LDCU.64 UR4, c[0x0][0x358] ;  /* 0x00006b00ff0477ac */ /* 0x000e620008000a00 */
[----:B0-----:R-:W-:-:S04]  /*0130*/  IADD3 R0, PT, PT, R5, 0x1800000, RZ ;  /* 0x0180000005007810 */ /* 0x001fc80007ffe0ff */
[----:B------:R-:W-:-:S04]  /*0140*/  LOP3.LUT R0, R0, 0x7f800000, RZ, 0xc0, !PT ;  /* 0x7f80000000007812 */ /* 0x000fc800078ec0ff */
[----:B------:R-:W-:-:S13]  /*0150*/  ISETP.GT.U32.AND P0, PT, R0, 0x1ffffff, PT ;  /* 0x01ffffff0000780c */ /* 0x000fda0003f04070 */
[----:B-1----:R-:W-:Y:S05]  /*0160*/  @P0 BRA `(.L_x_44) ;  /* 0x00000000000c0947 */ /* 0x002fea0003800000 */
[----:B------:R-:W-:-:S07]  /*0170*/  MOV R2, 0x190 ;  /* 0x0000019000027802 */ /* 0x000fce0000000f00 */
[----:B------:R-:W-:Y:S05]  /*0180*/  CALL.REL.NOINC `($__internal_2_$__cuda_sm20_rcp_rn_f32_slowpath) ;  /* 0x0000000c00f47944 */ /* 0x000fea0003c00000 */
[----:B------:R-:W-:Y:S05]  /*0190*/  BRA `(.L_x_45) ;  /* 0x0000000000107947 */ /* 0x000fea0003800000 */
.L_x_44:
[----:B------:R-:W0:Y:S02]  /*01a0*/  MUFU.RCP R8, R5 ;  /* 0x0000000500087308 */ /* 0x000e240000001000 */
[----:B0-----:R-:W-:-:S04]  /*01b0*/  FFMA R0, R8, R5, -1 ;  /* 0xbf80000008007423 */ /* 0x001fc80000000005 */
[----:B------:R-:W-:-:S04]  /*01c0*/  FADD.FTZ R3, -R0, -RZ ;  /* 0x800000ff00037221 */ /* 0x000fc80000010100 */
[----:B------:R-:W-:-:S07]  /*01d0*/  FFMA R8, R8, R3, R8 ;  /* 0x0000000308087223 */ /* 0x000fce0000000008 */
.L_x_45:
[----:B------:R-:W0:Y:S01]  /*01e0*/  LDCU UR8, c[0x0][0x3a8] ;  /* 0x00007500ff0877ac */ /* 0x000e220008000800 */
[----:B------:R-:W1:Y:S01]  /*01f0*/  LDC R5, c[0x0][0x398] ;  /* 0x0000e600ff057b82 */ /* 0x000e620000000800 */
[----:B------:R-:W2:Y:S01]  /*0200*/  LDCU.64 UR6, c[0x0][0x388] ;  /* 0x00007100ff0677ac */ /* 0x000ea20008000a00 */
[----:B0-----:R-:W-:-:S05]  /*0210*/  IMAD R11, R11, UR8, RZ ;  /* 0x000000080b0b7c24 */ /* 0x001fca000f8e02ff */
[----:B------:R-:W-:-:S04]  /*0220*/  IADD3 R6, P0, PT, R4, R11, RZ ;  /* 0x0000000b04067210 */ /* 0x000fc80007f1e0ff */
[----:B------:R-:W-:Y:S02]  /*0230*/  LEA.HI.X.SX32 R3, R11, RZ, 0x1, P0 ;  /* 0x000000ff0b037211 */ /* 0x000fe400000f0eff */
[C---:B------:R-:W-:Y:S02]  /*0240*/  SHF.L.U32 R7, R6.reuse, 0x2, RZ ;  /* 0x0000000206077819 */ /* 0x040fe400000006ff */
[----:B------:R-:W-:Y:S02]  /*0250*/  SHF.L.U64.HI R6, R6, 0x2, R3 ;  /* 0x0000000206067819 */ /* 0x000fe40000010203 */
[----:B--2---:R-:W-:-:S04]  /*0260*/  IADD3 R2, P0, PT, R7, UR6, RZ ;  /* 0x0000000607027c10 */ /* 0x004fc8000ff1e0ff */
[----:B------:R-:W-:-:S05]  /*0270*/  IADD3.X R3, PT, PT, R6, UR7, RZ, P0, !PT ;  /* 0x0000000706037c10 */ /* 0x000fca00087fe4ff */
[----:B------:R-:W2:Y:S04]  /*0280*/  LDG.E R0, desc[UR4][R2.64+0x4] ;  /* 0x0000040402007981 */ /* 0x000ea8000c1e1900 */
[----:B------:R-:W2:Y:S01]  /*0290*/  LDG.E R9, desc[UR4][R2.64+-0x4] ;  /* 0xfffffc0402097981 */ /* 0x000ea2000c1e1900 */
[----:B-1----:R-:W-:Y:S01]  /*02a0*/  FADD R5, R5, R5 ;  /* 0x0000000505057221 */ /* 0x002fe20000000000 */
[----:B------:R-:W-:Y:S03]  /*02b0*/  BSSY.RECONVERGENT B0, `(.L_x_46) ;  /* 0x000000e000007945 */ /* 0x000fe60003800200 */
[----:B------:R-:W0:Y:S02]  /*02c0*/  MUFU.RCP R10, R5 ;  /* 0x00000005000a7308 */ /* 0x000e240000001000 */
[----:B0-----:R-:W-:-:S04]  /*02d0*/  FFMA R13, -R5, R10, 1 ;  /* 0x3f800000050d7423 */ /* 0x001fc8000000010a */
[----:B------:R-:W-:Y:S01]  /*02e0*/  FFMA R13, R10, R13, R10 ;  /* 0x0000000d0a0d7223 */ /* 0x000fe2000000000a */
[----:B--2---:R-:W-:-:S04]  /*02f0*/  FADD R0, R0, -R9 ;  /* 0x8000000900007221 */ /* 0x004fc80000000000 */
[----:B------:R-:W0:Y:S01]  /*0300*/  FCHK P0, R0, R5 ;  /* 0x0000000500007302 */ /* 0x000e220000000000 */
[----:B------:R-:W-:-:S04]  /*0310*/  FFMA R10, R0, R13, RZ ;  /* 0x0000000d000a7223 */ /* 0x000fc800000000ff */
[----:B------:R-:W-:-:S04]  /*0320*/  FFMA R9, -R5, R10, R0 ;  /* 0x0000000a05097223 */ /* 0x000fc80000000100 */
[----:B------:R-:W-:Y:S01]  /*0330*/  FFMA R9, R13, R9, R10 ;  /* 0x000000090d097223 */ /* 0x000fe2000000000a */
[----:B0-----:R-:W-:Y:S06]  /*0340*/  @!P0 BRA `(.L_x_47) ;  /* 0x0000000000108947 */ /* 0x001fec0003800000 */
[----:B------:R-:W-:Y:S02]  /*0350*/  MOV R3, R5 ;  /* 0x0000000500037202 */ /* 0x000fe40000000f00 */
[----:B------:R-:W-:-:S07]  /*0360*/  MOV R12, 0x380 ;  /* 0x00000380000c7802 */ /* 0x000fce0000000f00 */
[----:B------:R-:W-:Y:S05]  /*0370*/  CALL.REL.NOINC `($__internal_3_$__cuda_sm3x_div_rn_noftz_f32_slowpath) ;  /* 0x0000001000487944 */ /* 0x000fea0003c00000 */
[----:B------:R-:W-:-:S07]  /*0380*/  MOV R9, R0 ;  /* 0x0000000000097202 */ /* 0x000fce0000000f00 */
.L_x_47:
[----:B------:R-:W-:Y:S05]  /*0390*/  BSYNC.RECONVERGENT B0 ;  /* 0x0000000000007941 */ /* 0x000fea0003800200 */
.L_x_46:
[----:B------:R-:W0:Y:S01]  /*03a0*/  LDCU UR6, c[0x0][0x3a8] ;  /* 0x00007500ff0677ac */ /* 0x000e220008000800 */
[----:B------:R-:W1:Y:S01]  /*03b0*/  LDC.64 R14, c[0x0][0x390] ;  /* 0x0000e400ff0e7b82 */ /* 0x000e620000000a00 */
[----:B0-----:R-:W-:Y:S01]  /*03c0*/  VIADD R11, R11, UR6 ;  /* 0x000000060b0b7c36 */ /* 0x001fe20008000000 */
[----:B------:R-:W-:-:S04]  /*03d0*/  IADD3 R0, PT, PT, RZ, -UR6, RZ ;  /* 0x80000006ff007c10 */ /* 0x000fc8000fffe0ff */
[-C--:B------:R-:W-:Y:S02]  /*03e0*/  LEA R3, R0, R11.reuse, 0x1 ;  /* 0x0000000b00037211 */ /* 0x080fe400078e08ff */
[----:B------:R-:W-:-:S03]  /*03f0*/  IADD3 R10, PT, PT, R4, R11, RZ ;  /* 0x0000000b040a7210 */ /* 0x000fc60007ffe0ff */
[----:B------:R-:W-:Y:S02]  /*0400*/  IMAD.IADD R4, R4, 0x1, R3 ;  /* 0x0000000104047824 */ /* 0x000fe400078e0203 */
[--C-:B-1----:R-:W-:Y:S01]  /*0410*/  IMAD.WIDE R12, R10, 0x4, R14.reuse ;  /* 0x000000040a0c7825 */ /* 0x102fe200078e020e */
[----:B------:R-:W0:Y:S03]  /*0420*/  LDC R3, c[0x0][0x39c] ;  /* 0x0000e700ff037b82 */ /* 0x000e260000000800 */
[----:B------:R-:W-:Y:S01]  /*0430*/  IMAD.WIDE R14, R4, 0x4, R14 ;  /* 0x00000004040e7825 */ /* 0x000fe200078e020e */
[----:B------:R-:W2:Y:S05]  /*0440*/  LDG.E R0, desc[UR4][R12.64] ;  /* 0x000000040c007981 */ /* 0x000eaa000c1e1900 */
[----:B------:R-:W2:Y:S01]  /*0450*/  LDG.E R15, desc[UR4][R14.64] ;  /* 0x000000040e0f7981 */ /* 0x000ea2000c1e1900 */
[----:B------:R-:W-:Y:S01]  /*0460*/  BSSY.RECONVERGENT B0, `(.L_x_48) ;  /* 0x000000e000007945 */ /* 0x000fe20003800200 */
[----:B0-----:R-:W-:-:S04]  /*0470*/  FADD R3, R3, R3 ;  /* 0x0000000303037221 */ /* 0x001fc80000000000 */
        /* <DEDUP_REMOVED lines=9> */
[----:B------:R-:W-:-:S07]  /*0510*/  MOV R12, 0x530 ;  /* 0x00000530000c7802 */ /* 0x000fce0000000f00 */
[----:B------:R-:W-:Y:S05]  /*0520*/  CALL.REL.NOINC `($__internal_3_$__cuda_sm3x_div_rn_noftz_f32_slowpath) ;  /* 0x0000000c00dc7944 */ /* 0x000fea0003c00000 */
[----:B------:R-:W-:-:S07]  /*0530*/  MOV R2, R0 ;  /* 0x0000000000027202 */ /* 0x000fce0000000f00 */
.L_x_49:
[----:B------:R-:W-:Y:S05]  /*0540*/  BSYNC.RECONVERGENT B0 ;  /* 0x0000000000007941 */ /* 0x000fea0003800200 */
.L_x_48:
[----:B------:R-:W0:Y:S02]  /*0550*/  LDC.64 R16, c[0x0][0x388] ;  /* 0x0000e200ff107b82 */ /* 0x000e240000000a00 */
[----:B0-----:R-:W-:-:S04]  /*0560*/  IMAD.WIDE R14, R10, 0x4, R16 ;  /* 0x000000040a0e7825 */ /* 0x001fc800078e0210 */
[----:B------:R-:W-:Y:S01]  /*0570*/  IMAD.WIDE R16, R4, 0x4, R16 ;  /* 0x0000000404107825 */ /* 0x000fe200078e0210 */
[----:B------:R0:W2:Y:S05]  /*0580*/  LDG.E R10, desc[UR4][R14.64] ;  /* 0x000000040e0a7981 */ /* 0x0000aa000c1e1900 */
[----:B------:R-:W2:Y:S01]  /*0590*/  LDG.E R17, desc[UR4][R16.64] ;  /* 0x0000000410117981 */ /* 0x000ea2000c1e1900 */
[----:B------:R-:W1:Y:S01]  /*05a0*/  MUFU.RCP R0, R3 ;  /* 0x0000000300007308 */ /* 0x000e620000001000 */
[----:B------:R-:W-:Y:S01]  /*05b0*/  FSETP.NEU.AND P0, PT, R9, 1, PT ;  /* 0x3f8000000900780b */ /* 0x000fe20003f0d000 */
[----:B------:R-:W-:Y:S01]  /*05c0*/  BSSY.RECONVERGENT B0, `(.L_x_50) ;  /* 0x000004b000007945 */ /* 0x000fe20003800200 */
[----:B------:R-:W-:Y:S01]  /*05d0*/  FADD R13, R2, R9 ;  /* 0x00000009020d7221 */ /* 0x000fe20000000000 */
[----:B0-----:R-:W-:-:S02]  /*05e0*/  HFMA2 R14, -RZ, RZ, 1.875, 0 ;  /* 0x3f800000ff0e7431 */ /* 0x001fc400000001ff */
[----:B-1----:R-:W-:-:S04]  /*05f0*/  FFMA R11, -R3, R0, 1 ;  /* 0x3f800000030b7423 */ /* 0x002fc80000000100 */
[----:B------:R-:W-:Y:S01]  /*0600*/  FFMA R0, R0, R11, R0 ;  /* 0x0000000b00007223 */ /* 0x000fe20000000000 */
[----:B--2---:R-:W-:-:S04]  /*0610*/  FADD R10, R10, -R17 ;  /* 0x800000110a0a7221 */ /* 0x004fc80000000000 */
[----:B------:R0:W1:Y:S01]  /*0620*/  FCHK P1, R10, R3 ;  /* 0x000000030a007302 */ /* 0x0000620000020000 */
[----:B------:R-:W-:-:S04]  /*0630*/  FFMA R11, R0, R10, RZ ;  /* 0x0000000a000b7223 */ /* 0x000fc800000000ff */
[----:B------:R-:W-:Y:S01]  /*0640*/  FFMA R12, -R3, R11, R10 ;  /* 0x0000000b030c7223 */ /* 0x000fe2000000010a */
[----:B------:R-:W-:Y:S06]  /*0650*/  @!P0 BRA `(.L_x_51) ;  /* 0x0000000400048947 */ /* 0x000fec0003800000 */
[----:B------:R-:W-:-:S13]  /*0660*/  FSETP.NAN.AND P0, PT, |R9|, |R9|, PT ;  /* 0x400000090900720b */ /* 0x000fda0003f08200 */
[----:B------:R-:W-:Y:S01]  /*0670*/  @P0 FADD R14, R9, 2 ;  /* 0x40000000090e0421 */ /* 0x000fe20000000000 */
[----:B------:R-:W-:Y:S06]  /*0680*/  @P0 BRA `(.L_x_51) ;  /* 0x0000000000f80947 */ /* 0x000fec0003800000 */
[C---:B------:R-:W-:Y:S01]  /*0690*/  FMUL R14, |R9|.reuse, 16777216 ;  /* 0x4b800000090e7820 */ /* 0x040fe20000400200 */
[C---:B------:R-:W-:Y:S02]  /*06a0*/  FSETP.GEU.AND P0, PT, |R9|.reuse, 1.175494350822287508e-38, PT ;  /* 0x008000000900780b */ /* 0x040fe40003f0e200 */
[----:B------:R-:W-:Y:S02]  /*06b0*/  MOV R20, 0x3a2c32e4 ;  /* 0x3a2c32e400147802 */ /* 0x000fe40000000f00 */
[----:B------:R-:W-:Y:S02]  /*06c0*/  FSEL R14, R14, |R9|, !P0 ;  /* 0x400000090e0e7208 */ /* 0x000fe40004000000 */
[----:B------:R-:W-:Y:S02]  /*06d0*/  FSEL R18, RZ, -24, P0 ;  /* 0xc1c00000ff127808 */ /* 0x000fe40000000000 */
[----:B------:R-:W-:Y:S02]  /*06e0*/  IADD3 R15, PT, PT, R14, -0x3f3504f3, RZ ;  /* 0xc0cafb0d0e0f7810 */ /* 0x000fe40007ffe0ff */
[----:B------:R-:W-:-:S02]  /*06f0*/  FSETP.NEU.AND P0, PT, |R9|, +INF , PT ;  /* 0x7f8000000900780b */ /* 0x000fc40003f0d200 */
[----:B------:R-:W-:Y:S02]  /*0700*/  LOP3.LUT R15, R15, 0xff800000, RZ, 0xc0, !PT ;  /* 0xff8000000f0f7812 */ /* 0x000fe400078ec0ff */
[----:B------:R-:W-:-:S03]  /*0710*/  FSETP.NEU.AND P0, PT, R9, RZ, P0 ;  /* 0x000000ff0900720b */ /* 0x000fc6000070d000 */
[----:B------:R-:W-:Y:S01]  /*0720*/  IMAD.IADD R14, R14, 0x1, -R15 ;  /* 0x000000010e0e7824 */ /* 0x000fe200078e0a0f */
[----:B------:R-:W-:-:S03]  /*0730*/  I2FP.F32.S32 R15, R15 ;  /* 0x0000000f000f7245 */ /* 0x000fc60000201400 */
[C---:B------:R-:W-:Y:S01]  /*0740*/  FADD R16, R14.reuse, 1 ;  /* 0x3f8000000e107421 */ /* 0x040fe20000000000 */
[----:B------:R-:W-:Y:S01]  /*0750*/  FADD R21, R14, -1 ;  /* 0xbf8000000e157421 */ /* 0x000fe20000000000 */
[----:B------:R-:W-:-:S03]  /*0760*/  FFMA R19, R15, 1.1920928955078125e-07, R18 ;  /* 0x340000000f137823 */ /* 0x000fc60000000012 */
[----:B------:R-:W-:Y:S01]  /*0770*/  FADD R17, R21, R21 ;  /* 0x0000001515117221 */ /* 0x000fe20000000000 */
[----:B------:R-:W2:Y:S01]  /*0780*/  MUFU.RCP R16, R16 ;  /* 0x0000001000107308 */ /* 0x000ea20000001000 */
[----:B------:R-:W-:Y:S02]  /*0790*/  @!P0 FADD R9, R9, R9 ;  /* 0x0000000909098221 */ /* 0x000fe40000000000 */
[----:B--2---:R-:W-:-:S04]  /*07a0*/  FMUL R14, R16, R17 ;  /* 0x00000011100e7220 */ /* 0x004fc80000400000 */
[----:B------:R-:W-:Y:S01]  /*07b0*/  FADD R18, R21, -R14 ;  /* 0x8000000e15127221 */ /* 0x000fe20000000000 */
[C---:B------:R-:W-:Y:S01]  /*07c0*/  FMUL R17, R14.reuse, R14 ;  /* 0x0000000e0e117220 */ /* 0x040fe20000400000 */
[----:B------:R-:W-:Y:S02]  /*07d0*/  FFMA R15, R14, 1.4426950216293334961, R19 ;  /* 0x3fb8aa3b0e0f7823 */ /* 0x000fe40000000013 */
[----:B------:R-:W-:Y:S01]  /*07e0*/  FADD R18, R18, R18 ;  /* 0x0000001212127221 */ /* 0x000fe20000000000 */
[----:B------:R-:W-:Y:S01]  /*07f0*/  FFMA R20, R17, R20, 0.0032181653659790754318 ;  /* 0x3b52e7db11147423 */ /* 0x000fe20000000014 */
[----:B------:R-:W-:Y:S02]  /*0800*/  FADD R19, R19, -R15 ;  /* 0x8000000f13137221 */ /* 0x000fe40000000000 */
[----:B------:R-:W-:Y:S01]  /*0810*/  FFMA R21, R21, -R14, R18 ;  /* 0x8000000e15157223 */ /* 0x000fe20000000012 */
[----:B------:R-:W-:Y:S01]  /*0820*/  FFMA R20, R17, R20, 0.018033718690276145935 ;  /* 0x3c93bb7311147423 */ /* 0x000fe20000000014 */
[----:B------:R-:W-:-:S02]  /*0830*/  FFMA R18, R14, 1.4426950216293334961, R19 ;  /* 0x3fb8aa3b0e127823 */ /* 0x000fc40000000013 */
[----:B------:R-:W-:Y:S01]  /*0840*/  FMUL R21, R16, R21 ;  /* 0x0000001510157220 */ /* 0x000fe20000400000 */
[----:B------:R-:W-:-:S03]  /*0850*/  FFMA R20, R17, R20, 0.12022458761930465698 ;  /* 0x3df6384f11147423 */ /* 0x000fc60000000014 */
[----:B------:R-:W-:Y:S01]  /*0860*/  FFMA R19, R21, 1.4426950216293334961, R18 ;  /* 0x3fb8aa3b15137823 */ /* 0x000fe20000000012 */
[----:B------:R-:W-:-:S03]  /*0870*/  FMUL R17, R17, R20 ;  /* 0x0000001411117220 */ /* 0x000fc60000400000 */
[----:B------:R-:W-:Y:S01]  /*0880*/  FFMA R18, R14, 1.9251366722983220825e-08, R19 ;  /* 0x32a55e340e127823 */ /* 0x000fe20000000013 */
[----:B------:R-:W-:-:S04]  /*0890*/  FMUL R16, R17, 3 ;  /* 0x4040000011107820 */ /* 0x000fc80000400000 */
[----:B------:R-:W-:Y:S01]  /*08a0*/  FFMA R16, R21, R16, R18 ;  /* 0x0000001015107223 */ /* 0x000fe20000000012 */
[----:B------:R-:W-:-:S03]  /*08b0*/  HFMA2 R18, -RZ, RZ, 0.64013671875, -15.109375 ;  /* 0x391fcb8eff127431 */ /* 0x000fc600000001ff */
[----:B------:R-:W-:-:S04]  /*08c0*/  FFMA R16, R14, R17, R16 ;  /* 0x000000110e107223 */ /* 0x000fc80000000010 */
[----:B------:R-:W-:-:S04]  /*08d0*/  FADD R17, R15, R16 ;  /* 0x000000100f117221 */ /* 0x000fc80000000000 */
[----:B------:R-:W-:Y:S01]  /*08e0*/  FMUL R14, R17, 2 ;  /* 0x40000000110e7820 */ /* 0x000fe20000400000 */
[----:B------:R-:W-:-:S03]  /*08f0*/  FADD R15, -R15, R17 ;  /* 0x000000110f0f7221 */ /* 0x000fc60000000100 */
[----:B------:R-:W2:Y:S01]  /*0900*/  FRND R19, R14 ;  /* 0x0000000e00137307 */ /* 0x000ea20000201000 */
[----:B------:R-:W-:Y:S01]  /*0910*/  FADD R16, R16, -R15 ;  /* 0x8000000f10107221 */ /* 0x000fe20000000000 */
[----:B------:R-:W-:Y:S01]  /*0920*/  FFMA R17, R17, 2, -R14 ;  /* 0x4000000011117823 */ /* 0x000fe2000000080e */
[----:B------:R-:W-:-:S03]  /*0930*/  FSETP.GT.AND P3, PT, |R14|, 152, PT ;  /* 0x431800000e00780b */ /* 0x000fc60003f64200 */
[----:B------:R-:W-:Y:S02]  /*0940*/  FFMA R16, R16, 2, R17 ;  /* 0x4000000010107823 */ /* 0x000fe40000000011 */
[----:B------:R-:W3:Y:S01]  /*0950*/  F2I.NTZ R17, R14 ;  /* 0x0000000e00117305 */ /* 0x000ee20000203100 */
[----:B--2---:R-:W-:Y:S01]  /*0960*/  FADD R15, R14, -R19 ;  /* 0x800000130e0f7221 */ /* 0x004fe20000000000 */
[----:B------:R-:W-:-:S03]  /*0970*/  FSETP.GT.AND P2, PT, R19, RZ, PT ;  /* 0x000000ff1300720b */ /* 0x000fc60003f44000 */
[----:B------:R-:W-:-:S04]  /*0980*/  FADD R15, R15, R16 ;  /* 0x000000100f0f7221 */ /* 0x000fc80000000000 */
[----:B------:R-:W-:-:S04]  /*0990*/  FFMA R16, R15, R18, 0.0013391353422775864601 ;  /* 0x3aaf85ed0f107423 */ /* 0x000fc80000000012 */
[----:B------:R-:W-:-:S04]  /*09a0*/  FFMA R16, R15, R16, 0.0096188392490148544312 ;  /* 0x3c1d98560f107423 */ /* 0x000fc80000000010 */
[----:B------:R-:W-:-:S04]  /*09b0*/  FFMA R16, R15, R16, 0.055503588169813156128 ;  /* 0x3d6357bb0f107423 */ /* 0x000fc80000000010 */
[C---:B------:R-:W-:Y:S01]  /*09c0*/  FFMA R18, R15.reuse, R16, 0.24022644758224487305 ;  /* 0x3e75fdec0f127423 */ /* 0x040fe20000000010 */
[----:B------:R-:W-:Y:S02]  /*09d0*/  SEL R16, RZ, 0x83000000, P2 ;  /* 0x83000000ff107807 */ /* 0x000fe40001000000 */
[----:B------:R-:W-:Y:S01]  /*09e0*/  FSETP.GEU.AND P2, PT, R14, RZ, PT ;  /* 0x000000ff0e00720b */ /* 0x000fe20003f4e000 */
[----:B------:R-:W-:Y:S01]  /*09f0*/  FFMA R20, R15, R18, 0.69314718246459960938 ;  /* 0x3f3172180f147423 */ /* 0x000fe20000000012 */
[----:B------:R-:W-:Y:S01]  /*0a00*/  IADD3 R18, PT, PT, R16, 0x7f000000, RZ ;  /* 0x7f00000010127810 */ /* 0x000fe20007ffe0ff */
[----:B---3--:R-:W-:Y:S01]  /*0a10*/  IMAD R17, R17, 0x800000, -R16 ;  /* 0x0080000011117824 */ /* 0x008fe200078e0a10 */
[----:B------:R-:W-:Y:S01]  /*0a20*/  FSEL R14, RZ, +INF , !P2 ;  /* 0x7f800000ff0e7808 */ /* 0x000fe20005000000 */
[----:B------:R-:W-:-:S04]  /*0a30*/  FFMA R15, R15, R20, 1 ;  /* 0x3f8000000f0f7423 */ /* 0x000fc80000000014 */
[----:B------:R-:W-:-:S04]  /*0a40*/  FMUL R18, R18, R15 ;  /* 0x0000000f12127220 */ /* 0x000fc80000400000 */
[----:B------:R-:W-:Y:S01]  /*0a50*/  @!P3 FMUL R14, R17, R18 ;  /* 0x00000012110eb220 */ /* 0x000fe20000400000 */
[----:B------:R-:W-:-:S07]  /*0a60*/  @!P0 LOP3.LUT R14, R9, 0x7fffffff, RZ, 0xc0, !PT ;  /* 0x7fffffff090e8812 */ /* 0x000fce00078ec0ff */
.L_x_51:
[----:B------:R-:W-:Y:S05]  /*0a70*/  BSYNC.RECONVERGENT B0 ;  /* 0x0000000000007941 */ /* 0x000fea0003800200 */
.L_x_50:
[----:B------:R-:W-:Y:S01]  /*0a80*/  BSSY.RECONVERGENT B0, `(.L_x_52) ;  /* 0x0000007000007945 */ /* 0x000fe20003800200 */
[----:B------:R-:W-:Y:S01]  /*0a90*/  FFMA R8, R13, R8, -R14 ;  /* 0x000000080d087223 */ /* 0x000fe2000000080e */
[----:B------:R-:W-:Y:S02]  /*0aa0*/  FFMA R0, R0, R12, R11 ;  /* 0x0000000c00007223 */ /* 0x000fe4000000000b */
[----:B-1----:R-:W-:Y:S05]  /*0ab0*/  @!P1 BRA `(.L_x_53) ;  /* 0x00000000000c9947 */ /* 0x002fea0003800000 */
[----:B------:R-:W-:Y:S02]  /*0ac0*/  MOV R0, R10 ;  /* 0x0000000a00007202 */ /* 0x000fe40000000f00 */
[----:B------:R-:W-:-:S07]  /*0ad0*/  MOV R12, 0xaf0 ;  /* 0x00000af0000c7802 */ /* 0x000fce0000000f00 */
[----:B0-----:R-:W-:Y:S05]  /*0ae0*/  CALL.REL.NOINC `($__internal_3_$__cuda_sm3x_div_rn_noftz_f32_slowpath) ;  /* 0x00000008006c7944 */ /* 0x001fea0003c00000 */
.L_x_53:
[----:B------:R-:W-:Y:S05]  /*0af0*/  BSYNC.RECONVERGENT B0 ;  /* 0x0000000000007941 */ /* 0x000fea0003800200 */
.L_x_52:
[----:B------:R-:W0:Y:S02]  /*0b00*/  LDCU.64 UR6, c[0x0][0x390] ;  /* 0x00007200ff0677ac */ /* 0x000e240008000a00 */
[----:B0-----:R-:W-:-:S04]  /*0b10*/  IADD3 R10, P0, PT, R7, UR6, RZ ;  /* 0x00000006070a7c10 */ /* 0x001fc8000ff1e0ff */
[----:B------:R-:W-:-:S05]  /*0b20*/  IADD3.X R11, PT, PT, R6, UR7, RZ, P0, !PT ;  /* 0x00000007060b7c10 */ /* 0x000fca00087fe4ff */
[----:B------:R-:W2:Y:S04]  /*0b30*/  LDG.E R3, desc[UR4][R10.64+0x4] ;  /* 0x000004040a037981 */ /* 0x000ea8000c1e1900 */
[----:B------:R-:W2:Y:S01]  /*0b40*/  LDG.E R6, desc[UR4][R10.64+-0x4] ;  /* 0xfffffc040a067981 */ /* 0x000ea2000c1e1900 */
[----:B------:R-:W0:Y:S01]  /*0b50*/  MUFU.RCP R14, R5 ;  /* 0x00000005000e7308 */ /* 0x000e220000001000 */
[----:B------:R-:W-:Y:S01]  /*0b60*/  BSSY.RECONVERGENT B0, `(.L_x_54) ;  /* 0x000000e000007945 */ /* 0x000fe20003800200 */
[----:B0-----:R-:W-:Y:S01]  /*0b70*/  FFMA R7, -R5, R14, 1 ;  /* 0x3f80000005077423 */ /* 0x001fe2000000010e */
[----:B--2---:R-:W-:-:S04]  /*0b80*/  FADD R3, R3, -R6 ;  /* 0x8000000603037221 */ /* 0x004fc80000000000 */
[----:B------:R-:W-:Y:S01]  /*0b90*/  FMUL R12, R3, R0 ;  /* 0x00000000030c7220 */ /* 0x000fe20000400000 */
[----:B------:R-:W-:-:S03]  /*0ba0*/  FFMA R0, R14, R7, R14 ;  /* 0x000000070e007223 */ /* 0x000fc6000000000e */
[----:B------:R-:W0:Y:S01]  /*0bb0*/  FCHK P0, R12, R5 ;  /* 0x000000050c007302 */ /* 0x000e220000000000 */
[----:B------:R-:W-:-:S04]  /*0bc0*/  FFMA R3, R0, R12, RZ ;  /* 0x0000000c00037223 */ /* 0x000fc800000000ff */
[----:B------:R-:W-:-:S04]  /*0bd0*/  FFMA R6, -R5, R3, R12 ;  /* 0x0000000305067223 */ /* 0x000fc8000000010c */
[----:B------:R-:W-:Y:S01]  /*0be0*/  FFMA R0, R0, R6, R3 ;  /* 0x0000000600007223 */ /* 0x000fe20000000003 */
[----:B0-----:R-:W-:Y:S06]  /*0bf0*/  @!P0 BRA `(.L_x_55) ;  /* 0x0000000000108947 */ /* 0x001fec0003800000 */
[----:B------:R-:W-:Y:S02]  /*0c00*/  MOV R0, R12 ;  /* 0x0000000c00007202 */ /* 0x000fe40000000f00 */
[----:B------:R-:W-:Y:S02]  /*0c10*/  MOV R3, R5 ;  /* 0x0000000500037202 */ /* 0x000fe40000000f00 */
[----:B------:R-:W-:-:S07]  /*0c20*/  MOV R12, 0xc40 ;  /* 0x00000c40000c7802 */ /* 0x000fce0000000f00 */
[----:B------:R-:W-:Y:S05]  /*0c30*/  CALL.REL.NOINC `($__internal_3_$__cuda_sm3x_div_rn_noftz_f32_slowpath) ;  /* 0x0000000800187944 */ /* 0x000fea0003c00000 */
.L_x_55:
[----:B------:R-:W-:Y:S05]  /*0c40*/  BSYNC.RECONVERGENT B0 ;  /* 0x0000000000007941 */ /* 0x000fea0003800200 */
.L_x_54:
[----:B------:R-:W0:Y:S01]  /*0c50*/  LDC.64 R6, c[0x0][0x380] ;  /* 0x0000e000ff067b82 */ /* 0x000e220000000a00 */
[----:B------:R-:W-:Y:S01]  /*0c60*/  FSETP.NEU.AND P0, PT, R2, 1, PT ;  /* 0x3f8000000200780b */ /* 0x000fe20003f0d000 */
[----:B------:R-:W-:Y:S01]  /*0c70*/  BSSY.RECONVERGENT B0, `(.L_x_56) ;  /* 0x0000044000007945 */ /* 0x000fe20003800200 */
[----:B------:R-:W-:-:S11]  /*0c80*/  IMAD.MOV.U32 R5, RZ, RZ, 0x3f800000 ;  /* 0x3f800000ff057424 */ /* 0x000fd600078e00ff */
[----:B------:R-:W-:Y:S05]  /*0c90*/  @!P0 BRA `(.L_x_57) ;  /* 0x0000000400048947 */ /* 0x000fea0003800000 */
[----:B------:R-:W-:-:S13]  /*0ca0*/  FSETP.NAN.AND P0, PT, |R2|, |R2|, PT ;  /* 0x400000020200720b */ /* 0x000fda0003f08200 */
[----:B------:R-:W-:Y:S01]  /*0cb0*/  @P0 FADD R5, R2, 2 ;  /* 0x4000000002050421 */ /* 0x000fe20000000000 */
[----:B------:R-:W-:Y:S06]  /*0cc0*/  @P0 BRA `(.L_x_57) ;  /* 0x0000000000f80947 */ /* 0x000fec0003800000 */
[C---:B------:R-:W-:Y:S01]  /*0cd0*/  FMUL R3, |R2|.reuse, 16777216 ;  /* 0x4b80000002037820 */ /* 0x040fe20000400200 */
[----:B------:R-:W-:Y:S01]  /*0ce0*/  FSETP.GEU.AND P0, PT, |R2|, 1.175494350822287508e-38, PT ;  /* 0x008000000200780b */ /* 0x000fe20003f0e200 */
[----:B------:R-:W-:-:S03]  /*0cf0*/  HFMA2 R15, -RZ, RZ, 0.771484375, 0.21533203125 ;  /* 0x3a2c32e4ff0f7431 */ /* 0x000fc600000001ff */
[----:B------:R-:W-:-:S04]  /*0d00*/  FSEL R3, R3, |R2|, !P0 ;  /* 0x4000000203037208 */ /* 0x000fc80004000000 */
[----:B------:R-:W-:-:S04]  /*0d10*/  IADD3 R5, PT, PT, R3, -0x3f3504f3, RZ ;  /* 0xc0cafb0d03057810 */ /* 0x000fc80007ffe0ff */
[----:B------:R-:W-:-:S04]  /*0d20*/  LOP3.LUT R10, R5, 0xff800000, RZ, 0xc0, !PT ;  /* 0xff800000050a7812 */ /* 0x000fc800078ec0ff */
[-C--:B------:R-:W-:Y:S02]  /*0d30*/  IADD3 R3, PT, PT, R3, -R10.reuse, RZ ;  /* 0x8000000a03037210 */ /* 0x080fe40007ffe0ff */
[----:B------:R-:W-:-:S03]  /*0d40*/  I2FP.F32.S32 R10, R10 ;  /* 0x0000000a000a7245 */ /* 0x000fc60000201400 */
[C---:B------:R-:W-:Y:S01]  /*0d50*/  FADD R9, R3.reuse, 1 ;  /* 0x3f80000003097421 */ /* 0x040fe20000000000 */
[----:B------:R-:W-:Y:S01]  /*0d60*/  FADD R5, R3, -1 ;  /* 0xbf80000003057421 */ /* 0x000fe20000000000 */
[----:B------:R-:W-:Y:S02]  /*0d70*/  FSEL R3, RZ, -24, P0 ;  /* 0xc1c00000ff037808 */ /* 0x000fe40000000000 */
[----:B------:R-:W-:Y:S01]  /*0d80*/  FSETP.NEU.AND P0, PT, |R2|, +INF , PT ;  /* 0x7f8000000200780b */ /* 0x000fe20003f0d200 */
[----:B------:R-:W-:Y:S01]  /*0d90*/  FADD R12, R5, R5 ;  /* 0x00000005050c7221 */ /* 0x000fe20000000000 */
[----:B------:R-:W1:Y:S01]  /*0da0*/  MUFU.RCP R9, R9 ;  /* 0x0000000900097308 */ /* 0x000e620000001000 */
[----:B------:R-:W-:Y:S01]  /*0db0*/  FFMA R10, R10, 1.1920928955078125e-07, R3 ;  /* 0x340000000a0a7823 */ /* 0x000fe20000000003 */
[----:B------:R-:W-:-:S13]  /*0dc0*/  FSETP.NEU.AND P0, PT, R2, RZ, P0 ;  /* 0x000000ff0200720b */ /* 0x000fda000070d000 */
[----:B------:R-:W-:Y:S01]  /*0dd0*/  @!P0 FADD R2, R2, R2 ;  /* 0x0000000202028221 */ /* 0x000fe20000000000 */
[----:B-1----:R-:W-:-:S04]  /*0de0*/  FMUL R11, R9, R12 ;  /* 0x0000000c090b7220 */ /* 0x002fc80000400000 */
        /* <DEDUP_REMOVED lines=15> */
[----:B------:R-:W-:-:S04]  /*0ee0*/  FFMA R5, R14, R5, R9 ;  /* 0x000000050e057223 */ /* 0x000fc80000000009 */
[----:B------:R-:W-:-:S04]  /*0ef0*/  FFMA R12, R11, R12, R5 ;  /* 0x0000000c0b0c7223 */ /* 0x000fc80000000005 */
[----:B------:R-:W-:-:S04]  /*0f00*/  FADD R10, R3, R12 ;  /* 0x0000000c030a7221 */ /* 0x000fc80000000000 */
[----:B------:R-:W-:Y:S01]  /*0f10*/  FMUL R5, R10, 2 ;  /* 0x400000000a057820 */ /* 0x000fe20000400000 */
[----:B------:R-:W-:-:S03]  /*0f20*/  FADD R3, -R3, R10 ;  /* 0x0000000a03037221 */ /* 0x000fc60000000100 */
[----:B------:R-:W1:Y:S01]  /*0f30*/  FRND R14, R5 ;  /* 0x00000005000e7307 */ /* 0x000e620000201000 */
[----:B------:R-:W-:Y:S01]  /*0f40*/  FADD R3, R12, -R3 ;  /* 0x800000030c037221 */ /* 0x000fe20000000000 */
[----:B------:R-:W-:Y:S01]  /*0f50*/  FFMA R10, R10, 2, -R5 ;  /* 0x400000000a0a7823 */ /* 0x000fe20000000805 */
[----:B------:R-:W-:Y:S02]  /*0f60*/  MOV R12, 0x391fcb8e ;  /* 0x391fcb8e000c7802 */ /* 0x000fe40000000f00 */
[----:B------:R-:W-:Y:S01]  /*0f70*/  FSETP.GT.AND P2, PT, |R5|, 152, PT ;  /* 0x431800000500780b */ /* 0x000fe20003f44200 */
[----:B------:R-:W-:Y:S01]  /*0f80*/  FFMA R10, R3, 2, R10 ;  /* 0x40000000030a7823 */ /* 0x000fe2000000000a */
[----:B-1----:R-:W-:Y:S01]  /*0f90*/  FADD R3, R5, -R14 ;  /* 0x8000000e05037221 */ /* 0x002fe20000000000 */
[----:B------:R-:W-:-:S03]  /*0fa0*/  FSETP.GT.AND P1, PT, R14, RZ, PT ;  /* 0x000000ff0e00720b */ /* 0x000fc60003f24000 */
[----:B------:R-:W-:Y:S01]  /*0fb0*/  FADD R3, R3, R10 ;  /* 0x0000000a03037221 */ /* 0x000fe20000000000 */
[----:B------:R-:W-:Y:S02]  /*0fc0*/  SEL R9, RZ, 0x83000000, P1 ;  /* 0x83000000ff097807 */ /* 0x000fe40000800000 */
[----:B------:R-:W-:Y:S01]  /*0fd0*/  FSETP.GEU.AND P1, PT, R5, RZ, PT ;  /* 0x000000ff0500720b */ /* 0x000fe20003f2e000 */
[----:B------:R-:W-:Y:S02]  /*0fe0*/  FFMA R10, R3, R12, 0.0013391353422775864601 ;  /* 0x3aaf85ed030a7423 */ /* 0x000fe4000000000c */
[----:B------:R-:W-:Y:S02]  /*0ff0*/  VIADD R11, R9, 0x7f000000 ;  /* 0x7f000000090b7836 */ /* 0x000fe40000000000 */
[C---:B------:R-:W-:Y:S02]  /*1000*/  FFMA R12, R3.reuse, R10, 0.0096188392490148544312 ;  /* 0x3c1d9856030c7423 */ /* 0x040fe4000000000a */
[----:B------:R1:W2:Y:S02]  /*1010*/  F2I.NTZ R10, R5 ;  /* 0x00000005000a7305 */ /* 0x0002a40000203100 */
[----:B------:R-:W-:-:S04]  /*1020*/  FFMA R12, R3, R12, 0.055503588169813156128 ;  /* 0x3d6357bb030c7423 */ /* 0x000fc8000000000c */
[----:B------:R-:W-:Y:S01]  /*1030*/  FFMA R12, R3, R12, 0.24022644758224487305 ;  /* 0x3e75fdec030c7423 */ /* 0x000fe2000000000c */
[----:B-1----:R-:W-:-:S03]  /*1040*/  FSEL R5, RZ, +INF , !P1 ;  /* 0x7f800000ff057808 */ /* 0x002fc60004800000 */
[----:B------:R-:W-:-:S04]  /*1050*/  FFMA R12, R3, R12, 0.69314718246459960938 ;  /* 0x3f317218030c7423 */ /* 0x000fc8000000000c */
[----:B------:R-:W-:Y:S01]  /*1060*/  FFMA R12, R3, R12, 1 ;  /* 0x3f800000030c7423 */ /* 0x000fe2000000000c */
[----:B--2---:R-:W-:-:S03]  /*1070*/  LEA R10, R10, -R9, 0x17 ;  /* 0x800000090a0a7211 */ /* 0x004fc600078eb8ff */
[----:B------:R-:W-:-:S04]  /*1080*/  FMUL R11, R11, R12 ;  /* 0x0000000c0b0b7220 */ /* 0x000fc80000400000 */
[----:B------:R-:W-:Y:S01]  /*1090*/  @!P2 FMUL R5, R10, R11 ;  /* 0x0000000b0a05a220 */ /* 0x000fe20000400000 */
[----:B------:R-:W-:-:S07]  /*10a0*/  @!P0 LOP3.LUT R5, R2, 0x7fffffff, RZ, 0xc0, !PT ;  /* 0x7fffffff02058812 */ /* 0x000fce00078ec0ff */
.L_x_57:
[----:B------:R-:W-:Y:S05]  /*10b0*/  BSYNC.RECONVERGENT B0 ;  /* 0x0000000000007941 */ /* 0x000fea0003800200 */
.L_x_56:
[----:B------:R-:W1:Y:S01]  /*10c0*/  LDCU UR7, c[0x0][0x3a8] ;  /* 0x00007500ff0777ac */ /* 0x000e620008000800 */
[----:B------:R-:W-:Y:S01]  /*10d0*/  FADD R3, R0, R0 ;  /* 0x0000000000037221 */ /* 0x000fe20000000000 */
[----:B------:R-:W2:Y:S03]  /*10e0*/  LDCU UR6, c[0x0][0x3a4] ;  /* 0x00007480ff0677ac */ /* 0x000ea60008000800 */
[----:B------:R-:W-:-:S04]  /*10f0*/  FADD R8, R8, -R3 ;  /* 0x8000000308087221 */ /* 0x000fc80000000000 */
[----:B------:R-:W-:Y:S01]  /*1100*/  FADD R5, R8, -R5 ;  /* 0x8000000508057221 */ /* 0x000fe20000000000 */
[----:B-1----:R-:W-:-:S03]  /*1110*/  IADD3 R3, PT, PT, R4, UR7, RZ ;  /* 0x0000000704037c10 */ /* 0x002fc6000fffe0ff */
[----:B--2---:R-:W-:Y:S02]  /*1120*/  FMUL R5, R5, UR6 ;  /* 0x0000000605057c20 */ /* 0x004fe40008400000 */
[----:B0-----:R-:W-:-:S05]  /*1130*/  IMAD.WIDE R6, R3, 0x4, R6 ;  /* 0x0000000403067825 */ /* 0x001fca00078e0206 */
[----:B------:R-:W-:Y:S01]  /*1140*/  STG.E desc[UR4][R6.64], R5 ;  /* 0x0000000506007986 */ /* 0x000fe2000c101904 */
[----:B------:R-:W-:Y:S05]  /*1150*/  EXIT ;  /* 0x000000000000794d */ /* 0x000fea0003800000 */
        .weak           $__internal_2_$__cuda_sm20_rcp_rn_f32_slowpath
        .type           $__internal_2_$__cuda_sm20_rcp_rn_f32_slowpath,@function
        .size           $__internal_2_$__cuda_sm20_rcp_rn_f32_slowpath,($__internal_3_$__cuda_sm3x_div_rn_noftz_f32_slowpath - $__internal_2_$__cuda_sm20_rcp_rn_f32_slowpath)
$__internal_2_$__cuda_sm20_rcp_rn_f32_slowpath:
[----:B------:R-:W0:Y:S02]  /*1160*/  LDC R0, c[0x0][0x3a0] ;  /* 0x0000e800ff007b82 */ /* 0x000e240000000800 */
[----:B0-----:R-:W-:-:S04]  /*1170*/  SHF.L.U32 R5, R0, 0x1, RZ ;  /* 0x0000000100057819 */ /* 0x001fc800000006ff */
[----:B------:R-:W-:-:S04]  /*1180*/  SHF.R.U32.HI R3, RZ, 0x18, R5 ;  /* 0x00000018ff037819 */ /* 0x000fc80000011605 */
[----:B------:R-:W-:-:S13]  /*1190*/  ISETP.NE.U32.AND P0, PT, R3, RZ, PT ;  /* 0x000000ff0300720c */ /* 0x000fda0003f05070 */
[----:B------:R-:W-:Y:S05]  /*11a0*/  @P0 BRA `(.L_x_58) ;  /* 0x0000000000280947 */ /* 0x000fea0003800000 */
[----:B------:R-:W-:-:S13]  /*11b0*/  ISETP.NE.AND P0, PT, R5, RZ, PT ;  /* 0x000000ff0500720c */ /* 0x000fda0003f05270 */
[----:B------:R0:W1:Y:S01]  /*11c0*/  @!P0 MUFU.RCP R3, R0 ;  /* 0x0000000000038308 */ /* 0x0000620000001000 */
[----:B------:R-:W-:Y:S05]  /*11d0*/  @!P0 BRA `(.L_x_59) ;  /* 0x0000000000a48947 */ /* 0x000fea0003800000 */
[----:B------:R-:W-:-:S04]  /*11e0*/  FFMA R5, R0, 1.84467440737095516160e+19, RZ ;  /* 0x5f80000000057823 */ /* 0x000fc800000000ff */
[----:B0-----:R-:W1:Y:S02]  /*11f0*/  MUFU.RCP R0, R5 ;  /* 0x0000000500007308 */ /* 0x001e640000001000 */
[----:B-1----:R-:W-:-:S04]  /*1200*/  FFMA R3, R5, R0, -1 ;  /* 0xbf80000005037423 */ /* 0x002fc80000000000 */
[----:B------:R-:W-:-:S04]  /*1210*/  FADD.FTZ R3, -R3, -RZ ;  /* 0x800000ff03037221 */ /* 0x000fc80000010100 */
[----:B------:R-:W-:-:S04]  /*1220*/  FFMA R0, R0, R3, R0 ;  /* 0x0000000300007223 */ /* 0x000fc80000000000 */
[----:B------:R-:W-:Y:S01]  /*1230*/  FFMA R3, R0, 1.84467440737095516160e+19, RZ ;  /* 0x5f80000000037823 */ /* 0x000fe200000000ff */
[----:B------:R-:W-:Y:S06]  /*1240*/  BRA `(.L_x_59) ;  /* 0x0000000000887947 */ /* 0x000fec0003800000 */
.L_x_58:
[----:B------:R-:W-:-:S04]  /*1250*/  IADD3 R5, PT, PT, R3, -0xfd, RZ ;  /* 0xffffff0303057810 */ /* 0x000fc80007ffe0ff */
[----:B------:R-:W-:-:S13]  /*1260*/  ISETP.GT.U32.AND P0, PT, R5, 0x1, PT ;  /* 0x000000010500780c */ /* 0x000fda0003f04070 */
[----:B------:R-:W-:Y:S05]  /*1270*/  @P0 BRA `(.L_x_60) ;  /* 0x0000000000780947 */ /* 0x000fea0003800000 */
[----:B------:R-:W-:Y:S01]  /*1280*/  LOP3.LUT R6, R0, 0x7fffff, RZ, 0xc0, !PT ;  /* 0x007fffff00067812 */ /* 0x000fe200078ec0ff */
[----:B------:R-:W-:Y:S01]  /*1290*/  IMAD.MOV.U32 R10, RZ, RZ, 0x3 ;  /* 0x00000003ff0a7424 */ /* 0x000fe200078e00ff */
[----:B------:R-:W-:Y:S02]  /*12a0*/  IADD3 R3, PT, PT, R3, -0xfc, RZ ;  /* 0xffffff0403037810 */ /* 0x000fe40007ffe0ff */
[----:B------:R-:W-:Y:S02]  /*12b0*/  LOP3.LUT R6, R6, 0x3f800000, RZ, 0xfc, !PT ;  /* 0x3f80000006067812 */ /* 0x000fe400078efcff */
[----:B------:R-:W-:Y:S02]  /*12c0*/  SHF.L.U32 R13, R10, R5, RZ ;  /* 0x000000050a0d7219 */ /* 0x000fe400000006ff */
[----:B------:R-:W0:Y:S02]  /*12d0*/  MUFU.RCP R7, R6 ;  /* 0x0000000600077308 */ /* 0x000e240000001000 */
[----:B0-----:R-:W-:-:S04]  /*12e0*/  FFMA R8, R6, R7, -1 ;  /* 0xbf80000006087423 */ /* 0x001fc80000000007 */
[----:B------:R-:W-:-:S04]  /*12f0*/  FADD.FTZ R8, -R8, -RZ ;  /* 0x800000ff08087221 */ /* 0x000fc80000010100 */
[CCC-:B------:R-:W-:Y:S01]  /*1300*/  FFMA.RM R9, R7.reuse, R8.reuse, R7.reuse ;  /* 0x0000000807097223 */ /* 0x1c0fe20000004007 */
[----:B------:R-:W-:-:S04]  /*1310*/  FFMA.RP R8, R7, R8, R7 ;  /* 0x0000000807087223 */ /* 0x000fc80000008007 */
[C---:B------:R-:W-:Y:S02]  /*1320*/  LOP3.LUT R7, R9.reuse, 0x7fffff, RZ, 0xc0, !PT ;  /* 0x007fffff09077812 */ /* 0x040fe400078ec0ff */
[----:B------:R-:W-:Y:S02]  /*1330*/  FSETP.NEU.FTZ.AND P0, PT, R9, R8, PT ;  /* 0x000000080900720b */ /* 0x000fe40003f1d000 */
[----:B------:R-:W-:Y:S02]  /*1340*/  LOP3.LUT R8, R7, 0x800000, RZ, 0xfc, !PT ;  /* 0x0080000007087812 */ /* 0x000fe400078efcff */
[----:B------:R-:W-:Y:S02]  /*1350*/  SEL R7, RZ, 0xffffffff, !P0 ;  /* 0xffffffffff077807 */ /* 0x000fe40004000000 */
[----:B------:R-:W-:Y:S02]  /*1360*/  LOP3.LUT R6, R13, R8, RZ, 0xc0, !PT ;  /* 0x000000080d067212 */ /* 0x000fe400078ec0ff */
[----:B------:R-:W-:-:S02]  /*1370*/  IADD3 R7, PT, PT, -R7, RZ, RZ ;  /* 0x000000ff07077210 */ /* 0x000fc40007ffe1ff */
[-C--:B------:R-:W-:Y:S02]  /*1380*/  SHF.R.U32.HI R6, RZ, R5.reuse, R6 ;  /* 0x00000005ff067219 */ /* 0x080fe40000011606 */
[--C-:B------:R-:W-:Y:S02]  /*1390*/  LOP3.LUT P1, RZ, R7, R5, R8.reuse, 0xf8, !PT ;  /* 0x0000000507ff7212 */ /* 0x100fe4000782f808 */
[C---:B------:R-:W-:Y:S02]  /*13a0*/  LOP3.LUT P0, RZ, R6.reuse, 0x1, RZ, 0xc0, !PT ;  /* 0x0000000106ff7812 */ /* 0x040fe4000780c0ff */
[----:B------:R-:W-:Y:S02]  /*13b0*/  LOP3.LUT P2, RZ, R6, 0x2, RZ, 0xc0, !PT ;  /* 0x0000000206ff7812 */ /* 0x000fe4000784c0ff */
[----:B------:R-:W-:Y:S02]  /*13c0*/  SHF.R.U32.HI R3, RZ, R3, R8 ;  /* 0x00000003ff037219 */ /* 0x000fe40000011608 */
[----:B------:R-:W-:-:S02]  /*13d0*/  PLOP3.LUT P0, PT, P0, P1, P2, 0xe0, 0x0 ;  /* 0x000000000000781c */ /* 0x000fc40000703c20 */
[----:B------:R-:W-:Y:S02]  /*13e0*/  LOP3.LUT P1, RZ, R0, 0x7fffff, RZ, 0xc0, !PT ;  /* 0x007fffff00ff7812 */ /* 0x000fe4000782c0ff */
[----:B------:R-:W-:-:S04]  /*13f0*/  SEL R5, RZ, 0x1, !P0 ;  /* 0x00000001ff057807 */ /* 0x000fc80004000000 */
[----:B------:R-:W-:-:S04]  /*1400*/  IADD3 R5, PT, PT, -R5, RZ, RZ ;  /* 0x000000ff05057210 */ /* 0x000fc80007ffe1ff */
[----:B------:R-:W-:-:S13]  /*1410*/  ISETP.GE.AND P0, PT, R5, RZ, PT ;  /* 0x000000ff0500720c */ /* 0x000fda0003f06270 */
[----:B------:R-:W-:-:S05]  /*1420*/  @!P0 IADD3 R3, PT, PT, R3, 0x1, RZ ;  /* 0x0000000103038810 */ /* 0x000fca0007ffe0ff */
[----:B------:R-:W-:-:S05]  /*1430*/  @!P1 IMAD.SHL.U32 R3, R3, 0x2, RZ ;  /* 0x0000000203039824 */ /* 0x000fca00078e00ff */
[----:B------:R-:W-:Y:S01]  /*1440*/  LOP3.LUT R3, R3, 0x80000000, R0, 0xf8, !PT ;  /* 0x8000000003037812 */ /* 0x000fe200078ef800 */
[----:B------:R-:W-:Y:S06]  /*1450*/  BRA `(.L_x_59) ;  /* 0x0000000000047947 */ /* 0x000fec0003800000 */
.L_x_60:
[----:B------:R2:W3:Y:S02]  /*1460*/  MUFU.RCP R3, R0 ;  /* 0x0000000000037308 */ /* 0x0004e40000001000 */
.L_x_59:
[----:B-1-3--:R-:W-:Y:S01]  /*1470*/  MOV R8, R3 ;  /* 0x0000000300087202 */ /* 0x00afe20000000f00 */
[----:B------:R-:W-:-:S04]  /*1480*/  HFMA2 R3, -RZ, RZ, 0, 0 ;  /* 0x00000000ff037431 */ /* 0x000fc800000001ff */
[----:B0-2---:R-:W-:Y:S05]  /*1490*/  RET.REL.NODEC R2 `(_Z16compute_b_matrixPfS_S_ffffii) ;  /* 0xffffffe802d87950 */ /* 0x005fea0003c3ffff */
        .weak           $__internal_3_$__cuda_sm3x_div_rn_noftz_f32_slowpath
        .type           $__internal_3_$__cuda_sm3x_div_rn_noftz_f32_slowpath,@function
        .size           $__internal_3_$__cuda_sm3x_div_rn_noftz_f32_slowpath,(.L_x_76 - $__internal_3_$__cuda_sm3x_div_rn_noftz_f32_slowpath)
$__internal_3_$__cuda_sm3x_div_rn_noftz_f32_slowpath:
[--C-:B------:R-:W-:Y:S01]  /*14a0*/  SHF.R.U32.HI R13, RZ, 0x17, R3.reuse ;  /* 0x00000017ff0d7819 */ /* 0x100fe20000011603 */
[----:B------:R-:W-:Y:S01]  /*14b0*/  BSSY.RECONVERGENT B1, `(.L_x_61) ;  /* 0x0000063000017945 */ /* 0x000fe20003800200 */
[----:B------:R-:W-:Y:S01]  /*14c0*/  SHF.R.U32.HI R14, RZ, 0x17, R0 ;  /* 0x00000017ff0e7819 */ /* 0x000fe20000011600 */
[----:B------:R-:W-:Y:S01]  /*14d0*/  IMAD.MOV.U32 R15, RZ, RZ, R3 ;  /* 0x000000ffff0f7224 */ /* 0x000fe200078e0003 */
        /* <DEDUP_REMOVED lines=26> */
[----:B------:R-:W-:Y:S01]  /*1680*/  @P0 MOV R14, RZ ;  /* 0x000000ff000e0202 */ /* 0x000fe20000000f00 */
[----:B------:R-:W-:Y:S01]  /*1690*/  @!P0 FFMA R0, R0, 1.84467440737095516160e+19, RZ ;  /* 0x5f80000000008823 */ /* 0x000fe200000000ff */
[----:B------:R-:W-:Y:S01]  /*16a0*/  @!P0 MOV R14, 0xffffffc0 ;  /* 0xffffffc0000e8802 */ /* 0x000fe20000000f00 */
[----:B------:R-:W-:-:S03]  /*16b0*/  @!P1 FFMA R15, R3, 1.84467440737095516160e+19, RZ ;  /* 0x5f800000030f9823 */ /* 0x000fc600000000ff */
[----:B------:R-:W-:-:S07]  /*16c0*/  @!P1 IADD3 R14, PT, PT, R14, 0x40, RZ ;  /* 0x000000400e0e9810 */ /* 0x000fce0007ffe0ff */
.L_x_62:
[----:B------:R-:W-:Y:S01]  /*16d0*/  LEA R16, R13, 0xc0800000, 0x17 ;  /* 0xc08000000d107811 */ /* 0x000fe200078eb8ff */
[----:B------:R-:W-:Y:S01]  /*16e0*/  BSSY.RECONVERGENT B2, `(.L_x_67) ;  /* 0x0000036000027945 */ /* 0x000fe20003800200 */
[----:B------:R-:W-:-:S03]  /*16f0*/  IADD3 R17, PT, PT, R17, -0x7f, RZ ;  /* 0xffffff8111117810 */ /* 0x000fc60007ffe0ff */
[----:B------:R-:W-:Y:S02]  /*1700*/  IMAD.IADD R18, R15, 0x1, -R16 ;  /* 0x000000010f127824 */ /* 0x000fe400078e0a10 */
[C---:B------:R-:W-:Y:S01]  /*1710*/  IMAD R0, R17.reuse, -0x800000, R0 ;  /* 0xff80000011007824 */ /* 0x040fe200078e0200 */
[----:B------:R-:W-:Y:S01]  /*1720*/  IADD3 R17, PT, PT, R17, 0x7f, -R13 ;  /* 0x0000007f11117810 */ /* 0x000fe20007ffe80d */
[----:B------:R-:W0:Y:S01]  /*1730*/  MUFU.RCP R15, R18 ;  /* 0x00000012000f7308 */ /* 0x000e220000001000 */
[----:B------:R-:W-:Y:S02]  /*1740*/  FADD.FTZ R19, -R18, -RZ ;  /* 0x800000ff12137221 */ /* 0x000fe40000010100 */
[----:B------:R-:W-:Y:S02]  /*1750*/  IADD3 R17, PT, PT, R17, R14, RZ ;  /* 0x0000000e11117210 */ /* 0x000fe40007ffe0ff */
        /* <DEDUP_REMOVED lines=20> */
[-CC-:B------:R-:W-:Y:S01]  /*18a0*/  FFMA.RZ R13, R15, R19.reuse, R16.reuse ;  /* 0x000000130f0d7223 */ /* 0x180fe2000000c010 */
[C---:B------:R-:W-:Y:S02]  /*18b0*/  ISETP.NE.AND P2, PT, R18.reuse, RZ, PT ;  /* 0x000000ff1200720c */ /* 0x040fe40003f45270 */
[C---:B------:R-:W-:Y:S02]  /*18c0*/  ISETP.NE.AND P1, PT, R18.reuse, RZ, PT ;  /* 0x000000ff1200720c */ /* 0x040fe40003f25270 */
[----:B------:R-:W-:Y:S01]  /*18d0*/  LOP3.LUT R14, R13, 0x7fffff, RZ, 0xc0, !PT ;  /* 0x007fffff0d0e7812 */ /* 0x000fe200078ec0ff */
[CCC-:B------:R-:W-:Y:S01]  /*18e0*/  FFMA.RP R13, R15.reuse, R19.reuse, R16.reuse ;  /* 0x000000130f0d7223 */ /* 0x1c0fe20000008010 */
[----:B------:R-:W-:Y:S01]  /*18f0*/  FFMA.RM R16, R15, R19, R16 ;  /* 0x000000130f107223 */ /* 0x000fe20000004010 */
[----:B------:R-:W-:Y:S01]  /*1900*/  VIADD R15, R18, 0x20 ;  /* 0x00000020120f7836 */ /* 0x000fe20000000000 */
[----:B------:R-:W-:Y:S02]  /*1910*/  LOP3.LUT R14, R14, 0x800000, RZ, 0xfc, !PT ;  /* 0x008000000e0e7812 */ /* 0x000fe400078efcff */
[----:B------:R-:W-:-:S02]  /*1920*/  IADD3 R17, PT, PT, -R18, RZ, RZ ;  /* 0x000000ff12117210 */ /* 0x000fc40007ffe1ff */
[----:B------:R-:W-:Y:S02]  /*1930*/  SHF.L.U32 R15, R14, R15, RZ ;  /* 0x0000000f0e0f7219 */ /* 0x000fe400000006ff */
[----:B------:R-:W-:Y:S02]  /*1940*/  FSETP.NEU.FTZ.AND P0, PT, R13, R16, PT ;  /* 0x000000100d00720b */ /* 0x000fe40003f1d000 */
[----:B------:R-:W-:Y:S02]  /*1950*/  SEL R13, R17, RZ, P2 ;  /* 0x000000ff110d7207 */ /* 0x000fe40001000000 */
[----:B------:R-:W-:Y:S02]  /*1960*/  ISETP.NE.AND P1, PT, R15, RZ, P1 ;  /* 0x000000ff0f00720c */ /* 0x000fe40000f25270 */
[----:B------:R-:W-:Y:S02]  /*1970*/  SHF.R.U32.HI R13, RZ, R13, R14 ;  /* 0x0000000dff0d7219 */ /* 0x000fe4000001160e */
[----:B------:R-:W-:-:S02]  /*1980*/  PLOP3.LUT P0, PT, P0, P1, PT, 0xf8, 0x8f ;  /* 0x00000000008f781c */ /* 0x000fc40000703f70 */
[----:B------:R-:W-:Y:S02]  /*1990*/  SHF.R.U32.HI R15, RZ, 0x1, R13 ;  /* 0x00000001ff0f7819 */ /* 0x000fe4000001160d */
[----:B------:R-:W-:-:S04]  /*19a0*/  SEL R14, RZ, 0x1, !P0 ;  /* 0x00000001ff0e7807 */ /* 0x000fc80004000000 */
[----:B------:R-:W-:-:S04]  /*19b0*/  LOP3.LUT R14, R14, 0x1, R15, 0xf8, !PT ;  /* 0x000000010e0e7812 */ /* 0x000fc800078ef80f */
[----:B------:R-:W-:-:S04]  /*19c0*/  LOP3.LUT R14, R14, R13, RZ, 0xc0, !PT ;  /* 0x0000000d0e0e7212 */ /* 0x000fc800078ec0ff */
[----:B------:R-:W-:-:S04]  /*19d0*/  IADD3 R15, PT, PT, R15, R14, RZ ;  /* 0x0000000e0f0f7210 */ /* 0x000fc80007ffe0ff */
[----:B------:R-:W-:Y:S01]  /*19e0*/  LOP3.LUT R0, R15, R0, RZ, 0xfc, !PT ;  /* 0x000000000f007212 */ /* 0x000fe200078efcff */
[----:B------:R-:W-:Y:S06]  /*19f0*/  BRA `(.L_x_70) ;  /* 0x0000000000107947 */ /* 0x000fec0003800000 */
.L_x_69:
[----:B------:R-:W-:-:S04]  /*1a00*/  LOP3.LUT R0, R0, 0x80000000, RZ, 0xc0, !PT ;  /* 0x8000000000007812 */ /* 0x000fc800078ec0ff */
[----:B------:R-:W-:Y:S01]  /*1a10*/  LOP3.LUT R0, R0, 0x7f800000, RZ, 0xfc, !PT ;  /* 0x7f80000000007812 */ /* 0x000fe200078efcff */
[----:B------:R-:W-:Y:S06]  /*1a20*/  BRA `(.L_x_70) ;  /* 0x0000000000047947 */ /* 0x000fec0003800000 */
.L_x_68:
[----:B------:R-:W-:-:S07]  /*1a30*/  LEA R0, R17, R0, 0x17 ;  /* 0x0000000011007211 */ /* 0x000fce00078eb8ff */
.L_x_70:
[----:B------:R-:W-:Y:S05]  /*1a40*/  BSYNC.RECONVERGENT B2 ;  /* 0x0000000000027941 */ /* 0x000fea0003800200 */
.L_x_67:
[----:B------:R-:W-:Y:S05]  /*1a50*/  BRA `(.L_x_71) ;  /* 0x0000000000207947 */ /* 0x000fea0003800000 */
.L_x_66:
[----:B------:R-:W-:-:S04]  /*1a60*/  LOP3.LUT R0, R15, 0x80000000, R0, 0x48, !PT ;  /* 0x800000000f007812 */ /* 0x000fc800078e4800 */
[----:B------:R-:W-:Y:S01]  /*1a70*/  LOP3.LUT R0, R0, 0x7f800000, RZ, 0xfc, !PT ;  /* 0x7f80000000007812 */ /* 0x000fe200078efcff */
[----:B------:R-:W-:Y:S06]  /*1a80*/  BRA `(.L_x_71) ;  /* 0x0000000000147947 */ /* 0x000fec0003800000 */
.L_x_65:
[----:B------:R-:W-:Y:S01]  /*1a90*/  LOP3.LUT R0, R15, 0x80000000, R0, 0x48, !PT ;  /* 0x800000000f007812 */ /* 0x000fe200078e4800 */
[----:B------:R-:W-:Y:S06]  /*1aa0*/  BRA `(.L_x_71) ;  /* 0x00000000000c7947 */ /* 0x000fec0003800000 */
.L_x_64:
[----:B------:R-:W0:Y:S01]  /*1ab0*/  MUFU.RSQ R0, -QNAN ;  /* 0xffc0000000007908 */ /* 0x000e220000001400 */
[----:B------:R-:W-:Y:S05]  /*1ac0*/  BRA `(.L_x_71) ;  /* 0x0000000000047947 */ /* 0x000fea0003800000 */
.L_x_63:
[----:B------:R-:W-:-:S07]  /*1ad0*/  FADD.FTZ R0, R0, R3 ;  /* 0x0000000300007221 */ /* 0x000fce0000010000 */
.L_x_71:
[----:B------:R-:W-:Y:S05]  /*1ae0*/  BSYNC.RECONVERGENT B1 ;  /* 0x0000000000017941 */ /* 0x000fea0003800200 */
.L_x_61:
[----:B------:R-:W-:-:S04]  /*1af0*/  HFMA2 R13, -RZ, RZ, 0, 0 ;  /* 0x00000000ff0d7431 */ /* 0x000fc800000001ff */
[----:B0-----:R-:W-:Y:S05]  /*1b00*/  RET.REL.NODEC R12 `(_Z16compute_b_matrixPfS_S_ffffii) ;  /* 0xffffffe40c3c7950 */ /* 0x001fea0003c3ffff */
.L_x_72:
        /* <DEDUP_REMOVED lines=15> */
.L_x_76:


//--------------------- .nv.shared.reserved.0     --------------------------
	.section	.nv.shared.reserved.0,"aw",@nobits
	.weak		__nv_reservedSMEM_offset_0_alias
	.size		__nv_reservedSMEM_offset_0_alias, 0, 64
	.other		__nv_reservedSMEM_offset_0_alias,@"STO_CUDA_RESERVED_SHARED STV_DEFAULT"
__nv_reservedSMEM_offset_0_alias:
	.zero		0
	.zero		64


//--------------------- .nv.constant0._Z17set_uv_boundariesPfS_ii --------------------------
	.section	.nv.constant0._Z17set_uv_boundariesPfS_ii,"a",@progbits
	.sectionflags	@""
	.align	4
.nv.constant0._Z17set_uv_boundariesPfS_ii:
	.zero		920


//--------------------- .nv.constant0._Z16set_p_boundariesPfii --------------------------
	.section	.nv.constant0._Z16set_p_boundariesPfii,"a",@progbits
	.sectionflags	@""
	.align	4
.nv.constant0._Z16set_p_boundariesPfii:
	.zero		912


//--------------------- .nv.constant0._Z16update_uv_matrixPfS_S_S_S_fffffii --------------------------
	.section	.nv.constant0._Z16update_uv_matrixPfS_S_S_S_fffffii,"a",@progbits
	.sectionflags	@""
	.align	4
.nv.constant0._Z16update_uv_matrixPfS_S_S_S_fffffii:
	.zero		964


//--------------------- .nv.constant0._Z16compute_p_matrixPfS_S_ffii --------------------------
	.section	.nv.constant0._Z16compute_p_matrixPfS_S_ffii,"a",@progbits
	.sectionflags	@""
	.align	4
.nv.constant0._Z16compute_p_matrixPfS_S_ffii:
	.zero		936


//--------------------- .nv.constant0._Z16compute_b_matrixPfS_S_ffffii --------------------------
	.section	.nv.constant0._Z16compute_b_matrixPfS_S_ffffii,"a",@progbits
	.sectionflags	@""
	.align	4
.nv.constant0._Z16compute_b_matrixPfS_S_ffffii:
	.zero		944


//--------------------- SYMBOLS --------------------------

	.type		.nv.reservedSmem.offset0,@object
	.size		.nv.reservedSmem.offset0,0x4
